def matmul_kernel(
    a_ptr,
    b_ptr,
    c_ptr,
    M,
    N,
    K,
    stride_am,
    stride_ak,
    stride_bk,
    stride_bn,
    stride_cm,
    stride_cn,
    BLOCK_M: tl.constexpr,
    BLOCK_N: tl.constexpr,
    BLOCK_K: tl.constexpr,
    GROUP_M: tl.constexpr,
):
    pid = tl.program_id(axis=0)
    num_pid_m = tl.cdiv(M, BLOCK_M)
    num_pid_n = tl.cdiv(N, BLOCK_N)
    num_pid_in_group = GROUP_M * num_pid_n
    group_id = pid // num_pid_in_group
    first_pid_m = group_id * GROUP_M
    group_size_m = min(num_pid_m - first_pid_m, GROUP_M)
    pid_m = first_pid_m + ((pid % num_pid_in_group) % group_size_m)
    pid_n = (pid % num_pid_in_group) // group_size_m

    offs_am = (pid_m * BLOCK_M + tl.arange(0, BLOCK_M)) % M
    offs_bn = (pid_n * BLOCK_N + tl.arange(0, BLOCK_N)) % N
    offs_k = tl.arange(0, BLOCK_K)
    a_ptrs = a_ptr + offs_am[:, None] * stride_am + offs_k[None, :] * stride_ak
    b_ptrs = b_ptr + offs_k[:, None] * stride_bk + offs_bn[None, :] * stride_bn

    acc = tl.zeros((BLOCK_M, BLOCK_N), dtype=tl.float32)
    for kk in range(0, tl.cdiv(K, BLOCK_K)):
        a = tl.load(a_ptrs, mask=offs_k[None, :] < K - kk * BLOCK_K, other=0.0)
        b = tl.load(b_ptrs, mask=offs_k[:, None] < K - kk * BLOCK_K, other=0.0)
        acc = tl.dot(a, b, acc)
        a_ptrs += BLOCK_K * stride_ak
        b_ptrs += BLOCK_K * stride_bk

    c = acc.to(c_ptr.dtype.element_ty)
    offs_cm = pid_m * BLOCK_M + tl.arange(0, BLOCK_M)
    offs_cn = pid_n * BLOCK_N + tl.arange(0, BLOCK_N)
    c_ptrs = c_ptr + offs_cm[:, None] * stride_cm + offs_cn[None, :] * stride_cn
    mask = (offs_cm[:, None] < M) & (offs_cn[None, :] < N)
    tl.store(c_ptrs, c, mask=mask)

# config = {"BLOCK_K": 32, "BLOCK_M": 128, "BLOCK_N": 64, "GROUP_M": 8, "arch": "sm_100", "dtype": "fp32", "num_ctas": 1, "num_stages": 2, "num_warps": 4}
# arch = sm_100


// ===== COMPILED SASS (sm_100a) =====

	.target	sm_100a

	.elftype	@"ET_EXEC"


//--------------------- .note.nv.tkinfo           --------------------------
	.section	.note.nv.tkinfo,"",@"SHT_NOTE"
	.sectionflags	@"SHF_NOTE_NV_TKINFO"
	.tkinfo
        /*0018*/ 	.word	0x00000081
        /*0030*/ 	.string	""
        /*0030*/ 	.string	"ptxas-blackwell"
        /*0030*/ 	.string	"Cuda compilation tools, release 12.9, V12.9.86"
        /*0030*/ 	.string	"Build cuda_12.9.r12.9/compiler.36037853_0"
        /*0030*/ 	.string	"-v  -suppress-debug-info  -lineinfo  -arch sm_100a "



//--------------------- .note.nv.cuver            --------------------------
	.section	.note.nv.cuver,"",@"SHT_NOTE"
	.sectionflags	@"SHF_NOTE_NV_CUVER"
        /*0018*/ 	.short	0x0001
        /*001a*/ 	.short	0x0064
        /*001c*/ 	.short	0x0001
        /*001e*/ 	.short	0x0000
        /*0020*/ 	.short	0x0001
        /*0022*/ 	.short	0x0000


//--------------------- .nv.info                  --------------------------
	.section	.nv.info,"",@"SHT_CUDA_INFO"
	.align	4


	//----- nvinfo : EIATTR_REGCOUNT
	.align		4
        /*0000*/ 	.byte	0x04, 0x2f
        /*0002*/ 	.short	(.L_4 - .L_3)
	.align		4
.L_3:
        /*0004*/ 	.word	index@(matmul_kernel)
        /*0008*/ 	.word	0x000000ca


	//----- nvinfo : EIATTR_FRAME_SIZE
	.align		4
.L_4:
        /*000c*/ 	.byte	0x04, 0x11
        /*000e*/ 	.short	(.L_6 - .L_5)
	.align		4
.L_5:
        /*0010*/ 	.word	index@($__internal_2_$__cuda_sm10x_tcgen05_guardrail_trap_unallocated_columns_being_dealloced)
        /*0014*/ 	.word	0x00000000


	//----- nvinfo : EIATTR_FRAME_SIZE
	.align		4
.L_6:
        /*0018*/ 	.byte	0x04, 0x11
        /*001a*/ 	.short	(.L_8 - .L_7)
	.align		4
.L_7:
        /*001c*/ 	.word	index@($__internal_1_$__cuda_sm10x_tcgen05_guardrail_trap_phase_invalid_during_alloc)
        /*0020*/ 	.word	0x00000000


	//----- nvinfo : EIATTR_FRAME_SIZE
	.align		4
.L_8:
        /*0024*/ 	.byte	0x04, 0x11
        /*0026*/ 	.short	(.L_10 - .L_9)
	.align		4
.L_9:
        /*0028*/ 	.word	index@($__internal_0_$__cuda_sm10x_tcgen05_guardrail_trap_col_being_dealloced_not_returned_by_alloc)
        /*002c*/ 	.word	0x00000000


	//----- nvinfo : EIATTR_FRAME_SIZE
	.align		4
.L_10:
        /*0030*/ 	.byte	0x04, 0x11
        /*0032*/ 	.short	(.L_12 - .L_11)
	.align		4
.L_11:
        /*0034*/ 	.word	index@(matmul_kernel)
        /*0038*/ 	.word	0x00000000


	//----- nvinfo : EIATTR_MIN_STACK_SIZE
	.align		4
.L_12:
        /*003c*/ 	.byte	0x04, 0x12
        /*003e*/ 	.short	(.L_14 - .L_13)
	.align		4
.L_13:
        /*0040*/ 	.word	index@(matmul_kernel)
        /*0044*/ 	.word	0x00000000
.L_14:


//--------------------- .nv.info.matmul_kernel    --------------------------
	.section	.nv.info.matmul_kernel,"",@"SHT_CUDA_INFO"
	.sectionflags	@""
	.align	4


	//----- nvinfo : EIATTR_CUDA_API_VERSION
	.align		4
        /*0000*/ 	.byte	0x04, 0x37
        /*0002*/ 	.short	(.L_16 - .L_15)
.L_15:
        /*0004*/ 	.word	0x00000081


	//----- nvinfo : EIATTR_KPARAM_INFO
	.align		4
.L_16:
        /*0008*/ 	.byte	0x04, 0x17
        /*000a*/ 	.short	(.L_18 - .L_17)
.L_17:
        /*000c*/ 	.word	0x00000000
        /*0010*/ 	.short	0x000d
        /*0012*/ 	.short	0x0048
        /*0014*/ 	.byte	0x00, 0xf4, 0x21, 0x00


	//----- nvinfo : EIATTR_KPARAM_INFO
	.align		4
.L_18:
        /*0018*/ 	.byte	0x04, 0x17
        /*001a*/ 	.short	(.L_20 - .L_19)
.L_19:
        /*001c*/ 	.word	0x00000000
        /*0020*/ 	.short	0x000c
        /*0022*/ 	.short	0x0040
        /*0024*/ 	.byte	0x00, 0xf4, 0x21, 0x00


	//----- nvinfo : EIATTR_KPARAM_INFO
	.align		4
.L_20:
        /*0028*/ 	.byte	0x04, 0x17
        /*002a*/ 	.short	(.L_22 - .L_21)
.L_21:
        /*002c*/ 	.word	0x00000000
        /*0030*/ 	.short	0x000b
        /*0032*/ 	.short	0x0038
        /*0034*/ 	.byte	0x00, 0xf0, 0x11, 0x00


	//----- nvinfo : EIATTR_KPARAM_INFO
	.align		4
.L_22:
        /*0038*/ 	.byte	0x04, 0x17
        /*003a*/ 	.short	(.L_24 - .L_23)
.L_23:
        /*003c*/ 	.word	0x00000000
        /*0040*/ 	.short	0x000a
        /*0042*/ 	.short	0x0034
        /*0044*/ 	.byte	0x00, 0xf0, 0x11, 0x00


	//----- nvinfo : EIATTR_KPARAM_INFO
	.align		4
.L_24:
        /*0048*/ 	.byte	0x04, 0x17
        /*004a*/ 	.short	(.L_26 - .L_25)
.L_25:
        /*004c*/ 	.word	0x00000000
        /*0050*/ 	.short	0x0009
        /*0052*/ 	.short	0x0030
        /*0054*/ 	.byte	0x00, 0xf0, 0x11, 0x00


	//----- nvinfo : EIATTR_KPARAM_INFO
	.align		4
.L_26:
        /*0058*/ 	.byte	0x04, 0x17
        /*005a*/ 	.short	(.L_28 - .L_27)
.L_27:
        /*005c*/ 	.word	0x00000000
        /*0060*/ 	.short	0x0008
        /*0062*/ 	.short	0x002c
        /*0064*/ 	.byte	0x00, 0xf0, 0x11, 0x00


	//----- nvinfo : EIATTR_KPARAM_INFO
	.align		4
.L_28:
        /*0068*/ 	.byte	0x04, 0x17
        /*006a*/ 	.short	(.L_30 - .L_29)
.L_29:
        /*006c*/ 	.word	0x00000000
        /*0070*/ 	.short	0x0007
        /*0072*/ 	.short	0x0028
        /*0074*/ 	.byte	0x00, 0xf0, 0x11, 0x00


	//----- nvinfo : EIATTR_KPARAM_INFO
	.align		4
.L_30:
        /*0078*/ 	.byte	0x04, 0x17
        /*007a*/ 	.short	(.L_32 - .L_31)
.L_31:
        /*007c*/ 	.word	0x00000000
        /*0080*/ 	.short	0x0006
        /*0082*/ 	.short	0x0024
        /*0084*/ 	.byte	0x00, 0xf0, 0x11, 0x00


	//----- nvinfo : EIATTR_KPARAM_INFO
	.align		4
.L_32:
        /*0088*/ 	.byte	0x04, 0x17
        /*008a*/ 	.short	(.L_34 - .L_33)
.L_33:
        /*008c*/ 	.word	0x00000000
        /*0090*/ 	.short	0x0005
        /*0092*/ 	.short	0x0020
        /*0094*/ 	.byte	0x00, 0xf0, 0x11, 0x00


	//----- nvinfo : EIATTR_KPARAM_INFO
	.align		4
.L_34:
        /*0098*/ 	.byte	0x04, 0x17
        /*009a*/ 	.short	(.L_36 - .L_35)
.L_35:
        /*009c*/ 	.word	0x00000000
        /*00a0*/ 	.short	0x0004
        /*00a2*/ 	.short	0x001c
        /*00a4*/ 	.byte	0x00, 0xf0, 0x11, 0x00


	//----- nvinfo : EIATTR_KPARAM_INFO
	.align		4
.L_36:
        /*00a8*/ 	.byte	0x04, 0x17
        /*00aa*/ 	.short	(.L_38 - .L_37)
.L_37:
        /*00ac*/ 	.word	0x00000000
        /*00b0*/ 	.short	0x0003
        /*00b2*/ 	.short	0x0018
        /*00b4*/ 	.byte	0x00, 0xf0, 0x11, 0x00


	//----- nvinfo : EIATTR_KPARAM_INFO
	.align		4
.L_38:
        /*00b8*/ 	.byte	0x04, 0x17
        /*00ba*/ 	.short	(.L_40 - .L_39)
.L_39:
        /*00bc*/ 	.word	0x00000000
        /*00c0*/ 	.short	0x0002
        /*00c2*/ 	.short	0x0010
        /*00c4*/ 	.byte	0x00, 0xf4, 0x21, 0x00


	//----- nvinfo : EIATTR_KPARAM_INFO
	.align		4
.L_40:
        /*00c8*/ 	.byte	0x04, 0x17
        /*00ca*/ 	.short	(.L_42 - .L_41)
.L_41:
        /*00cc*/ 	.word	0x00000000
        /*00d0*/ 	.short	0x0001
        /*00d2*/ 	.short	0x0008
        /*00d4*/ 	.byte	0x00, 0xf4, 0x21, 0x00


	//----- nvinfo : EIATTR_KPARAM_INFO
	.align		4
.L_42:
        /*00d8*/ 	.byte	0x04, 0x17
        /*00da*/ 	.short	(.L_44 - .L_43)
.L_43:
        /*00dc*/ 	.word	0x00000000
        /*00e0*/ 	.short	0x0000
        /*00e2*/ 	.short	0x0000
        /*00e4*/ 	.byte	0x00, 0xf4, 0x21, 0x00


	//----- nvinfo : EIATTR_AT_ENTRY_FRAGMENTS
	.align		4
.L_44:
        /*00e8*/ 	.byte	0x04, 0x4f
        /*00ea*/ 	.short	(.L_46 - .L_45)


	//   ....[0]....
.L_45:
        /*00ec*/ 	.word	0x00000004


	//----- nvinfo : EIATTR_RESERVED_SMEM_USED
	.align		4
.L_46:
        /*00f0*/ 	.byte	0x01, 0x41
	.zero		2


	//----- nvinfo : EIATTR_SPARSE_MMA_MASK
	.align		4
        /*00f4*/ 	.byte	0x03, 0x50
        /*00f6*/ 	.short	0x0000


	//----- nvinfo : EIATTR_TCGEN05_1CTA_USED
	.align		4
        /*00f8*/ 	.byte	0x01, 0x51
	.zero		2


	//----- nvinfo : EIATTR_MAXREG_COUNT
	.align		4
        /*00fc*/ 	.byte	0x03, 0x1b
        /*00fe*/ 	.short	0x00ff


	//----- nvinfo : EIATTR_NUM_BARRIERS
	.align		4
        /*0100*/ 	.byte	0x02, 0x4c
        /*0102*/ 	.byte	0x01
	.zero		1


	//----- nvinfo : EIATTR_INT_WARP_WIDE_INSTR_OFFSETS
	.align		4
        /*0104*/ 	.byte	0x04, 0x31
        /*0106*/ 	.short	(.L_48 - .L_47)


	//   ....[0]....
.L_47:
        /*0108*/ 	.word	0x00001ec0


	//   ....[1]....
        /*010c*/ 	.word	0x00001ee0


	//   ....[2]....
        /*0110*/ 	.word	0x00001fe0


	//   ....[3]....
        /*0114*/ 	.word	0x00007f70


	//   ....[4]....
        /*0118*/ 	.word	0x00007fc0


	//----- nvinfo : EIATTR_COOP_GROUP_MASK_REGIDS
	.align		4
.L_48:
        /*011c*/ 	.byte	0x04, 0x29
        /*011e*/ 	.short	(.L_50 - .L_49)


	//   ....[0]....
.L_49:
        /*0120*/ 	.word	0xffffffff


	//   ....[1]....
        /*0124*/ 	.word	0xffffffff


	//   ....[2]....
        /*0128*/ 	.word	0xffffffff


	//   ....[3]....
        /*012c*/ 	.word	0xffffffff


	//----- nvinfo : EIATTR_COOP_GROUP_INSTR_OFFSETS
	.align		4
.L_50:
        /*0130*/ 	.byte	0x04, 0x28
        /*0132*/ 	.short	(.L_52 - .L_51)


	//   ....[0]....
.L_51:
        /*0134*/ 	.word	0x00000060


	//   ....[1]....
        /*0138*/ 	.word	0x00000320


	//   ....[2]....
        /*013c*/ 	.word	0x00007e00


	//   ....[3]....
        /*0140*/ 	.word	0x00008070


	//----- nvinfo : EIATTR_VRC_CTA_INIT_COUNT
	.align		4
.L_52:
        /*0144*/ 	.byte	0x02, 0x4a
        /*0146*/ 	.byte	0x80
	.zero		1


	//----- nvinfo : EIATTR_MBARRIER_INSTR_OFFSETS
	.align		4
        /*0148*/ 	.byte	0x04, 0x39
        /*014a*/ 	.short	(.L_54 - .L_53)


	//   ....[0]....
.L_53:
        /*014c*/ 	.word	0x00002110
        /*0150*/ 	.word	0x000000ff
        /*0154*/ 	.word	0x00000000
        /*0158*/ 	.short	0x0100
        /*015a*/ 	.byte	0x0a
	.zero		1


	//   ....[1]....
        /*015c*/ 	.word	0x00002220
        /*0160*/ 	.word	0x000000ff
        /*0164*/ 	.word	0x00008008
        /*0168*/ 	.short	0x0100
        /*016a*/ 	.byte	0x08
	.zero		1


	//   ....[2]....
        /*016c*/ 	.word	0x00004ca0
        /*0170*/ 	.word	0x000000ff
        /*0174*/ 	.word	0x00000000
        /*0178*/ 	.short	0x010a
        /*017a*/ 	.byte	0x0a
	.zero		1


	//   ....[3]....
        /*017c*/ 	.word	0x000065c0
        /*0180*/ 	.word	0x000000ff
        /*0184*/ 	.word	0x00000000
        /*0188*/ 	.short	0x010a
        /*018a*/ 	.byte	0x0a
	.zero		1


	//   ....[4]....
        /*018c*/ 	.word	0x00006730
        /*0190*/ 	.word	0x000000ff
        /*0194*/ 	.word	0x00008000
        /*0198*/ 	.short	0x0108
        /*019a*/ 	.byte	0x08
	.zero		1


	//   ....[5]....
        /*019c*/ 	.word	0x00006840
        /*01a0*/ 	.word	0x000000ff
        /*01a4*/ 	.word	0x00008008
        /*01a8*/ 	.short	0x0108
        /*01aa*/ 	.byte	0x08
	.zero		1


	//   ....[6]....
        /*01ac*/ 	.word	0x00008090
        /*01b0*/ 	.word	0x000000ff
        /*01b4*/ 	.word	0x00000000
        /*01b8*/ 	.short	0x010a
        /*01ba*/ 	.byte	0x0a
	.zero		1


	//   ....[7]....
        /*01bc*/ 	.word	0x000080c0
        /*01c0*/ 	.word	0x000000ff
        /*01c4*/ 	.word	0x00000000
        /*01c8*/ 	.short	0x010a
        /*01ca*/ 	.byte	0x0a
	.zero		1


	//----- nvinfo : EIATTR_NUM_MBARRIERS
	.align		4
.L_54:
        /*01cc*/ 	.byte	0x03, 0x38
        /*01ce*/ 	.short	0x0002


	//----- nvinfo : EIATTR_EXIT_INSTR_OFFSETS
	.align		4
        /*01d0*/ 	.byte	0x04, 0x1c
        /*01d2*/ 	.short	(.L_56 - .L_55)


	//   ....[0]....
.L_55:
        /*01d4*/ 	.word	0x00008080


	//----- nvinfo : EIATTR_REQNTID
	.align		4
.L_56:
        /*01d8*/ 	.byte	0x04, 0x10
        /*01da*/ 	.short	(.L_58 - .L_57)
.L_57:
        /*01dc*/ 	.word	0x00000080
        /*01e0*/ 	.word	0x00000001
        /*01e4*/ 	.word	0x00000001


	//----- nvinfo : EIATTR_CRS_STACK_SIZE
	.align		4
.L_58:
        /*01e8*/ 	.byte	0x04, 0x1e
        /*01ea*/ 	.short	(.L_60 - .L_59)
.L_59:
        /*01ec*/ 	.word	0x00000000


	//----- nvinfo : EIATTR_CBANK_PARAM_SIZE
	.align		4
.L_60:
        /*01f0*/ 	.byte	0x03, 0x19
        /*01f2*/ 	.short	0x0050


	//----- nvinfo : EIATTR_PARAM_CBANK
	.align		4
        /*01f4*/ 	.byte	0x04, 0x0a
        /*01f6*/ 	.short	(.L_62 - .L_61)
	.align		4
.L_61:
        /*01f8*/ 	.word	index@(.nv.constant0.matmul_kernel)
        /*01fc*/ 	.short	0x0380
        /*01fe*/ 	.short	0x0050


	//----- nvinfo : EIATTR_SW_WAR
	.align		4
.L_62:
        /*0200*/ 	.byte	0x04, 0x36
        /*0202*/ 	.short	(.L_64 - .L_63)
.L_63:
        /*0204*/ 	.word	0x00000008
.L_64:


//--------------------- .nv.compat                --------------------------
	.section	.nv.compat,"",@"SHT_CUDA_COMPAT_INFO"
	.align	4
        /*0000*/ 	.byte	0x02, 0x02, 0x02, 0x00, 0x02, 0x05, 0x05, 0x00, 0x02, 0x03, 0x00, 0x00, 0x02, 0x06, 0x01, 0x00


//--------------------- .nv.callgraph             --------------------------
	.section	.nv.callgraph,"",@"SHT_CUDA_CALLGRAPH"
	.align	4
	.sectionentsize	8
	.align		4
        /*0000*/ 	.word	0x00000000
	.align		4
        /*0004*/ 	.word	0xffffffff
	.align		4
        /*0008*/ 	.word	0x00000000
	.align		4
        /*000c*/ 	.word	0xfffffffe
	.align		4
        /*0010*/ 	.word	0x00000000
	.align		4
        /*0014*/ 	.word	0xfffffffd
	.align		4
        /*0018*/ 	.word	0x00000000
	.align		4
        /*001c*/ 	.word	0xfffffffc


//--------------------- .text.matmul_kernel       --------------------------
	.section	.text.matmul_kernel,"ax",@progbits
	.align	128
        .global         matmul_kernel
        .type           matmul_kernel,@function
        .size           matmul_kernel,(.L_x_21 - matmul_kernel)
        .other          matmul_kernel,@"STO_CUDA_ENTRY STV_DEFAULT"
matmul_kernel:
.text.matmul_kernel:
[----:B------:R-:W1:Y:S01]  /*0000*/  LDC R1, c[0x0][0x37c] ;  /* 0x0000df00ff017b82 */ /* 0x000e620000000800 */
[----:B------:R-:W2:Y:S02]  /*0010*/  S2R R156, SR_TID.X ;  /* 0x00000000009c7919 */ /* 0x000ea40000002100 */
[----:B--2---:R-:W-:-:S04]  /*0020*/  ISETP.GE.U32.AND P0, PT, R156, 0x20, PT ;  /* 0x000000209c00780c */ /* 0x004fc80003f06070 */
[----:B------:R-:W-:-:S09]  /*0030*/  P2R R0, PR, RZ, 0x1 ;  /* 0x00000001ff007803 */ /* 0x000fd20000000000 */
[----:B------:R-:W-:Y:S05]  /*0040*/  @P0 BRA `(.L_x_0) ;  /* 0x0000000000b80947 */ /* 0x000fea0003800000 */
[----:B------:R-:W2:Y:S01]  /*0050*/  S2UR UR6, SR_CgaCtaId ;  /* 0x00000000000679c3 */ /* 0x000ea20000008800 */
[----:B------:R-:W-:Y:S01]  /*0060*/  NOP ;  /* 0x0000000000007918 */ /* 0x000fe20000000000 */
[----:B------:R-:W-:Y:S02]  /*0070*/  UMOV UR4, 0x40 ;  /* 0x0000004000047882 */ /* 0x000fe40000000000 */
[----:B--2---:R-:W-:-:S09]  /*0080*/  ULEA UR4, UR6, UR4, 0x18 ;  /* 0x0000000406047291 */ /* 0x004fd2000f8ec0ff */
[----:B------:R-:W2:Y:S01]  /*0090*/  LDS.U8 R0, [UR4] ;  /* 0x00000004ff007984 */ /* 0x000ea20008000000 */
[----:B------:R-:W-:Y:S02]  /*00a0*/  UMOV UR4, 0x400 ;  /* 0x0000040000047882 */ /* 0x000fe40000000000 */
[----:B------:R-:W-:Y:S01]  /*00b0*/  ULEA UR4, UR6, UR4, 0x18 ;  /* 0x0000000406047291 */ /* 0x000fe2000f8ec0ff */
[----:B--2---:R-:W-:-:S13]  /*00c0*/  ISETP.NE.AND P0, PT, R0, RZ, PT ;  /* 0x000000ff0000720c */ /* 0x004fda0003f05270 */
[----:B------:R-:W-:Y:S05]  /*00d0*/  @P0 BRA `(.L_x_1) ;  /* 0x00000000007c0947 */ /* 0x000fea0003800000 */
[----:B------:R-:W-:-:S13]  /*00e0*/  ELECT P0, URZ, PT ;  /* 0x0000000000ff782f */ /* 0x000fda0003800000 */
[----:B------:R-:W-:Y:S05]  /*00f0*/  @!P0 BRA `(.L_x_2) ;  /* 0x0000000000848947 */ /* 0x000fea0003800000 */
[----:B------:R-:W-:Y:S01]  /*0100*/  UMOV UR5, 0x4 ;  /* 0x0000000400057882 */ /* 0x000fe20000000000 */
[----:B------:R-:W-:Y:S02]  /*0110*/  IMAD.MOV.U32 R4, RZ, RZ, 0x1 ;  /* 0x00000001ff047424 */ /* 0x000fe400078e00ff */
[----:B------:R-:W-:Y:S02]  /*0120*/  IMAD.MOV.U32 R5, RZ, RZ, 0xf ;  /* 0x0000000fff057424 */ /* 0x000fe400078e00ff */
[----:B------:R-:W-:Y:S04]  /*0130*/  DEPBAR.LE SB2, 0x36 ;  /* 0x0000ad800000791a */ /* 0x000fe80000000000 */
[----:B------:R-:W2:Y:S02]  /*0140*/  UTCATOMSWS.FIND_AND_SET.ALIGN UP0, UR5, UR5 ;  /* 0x00000005000575e3 */ /* 0x000ea40008000800 */
[----:B--2---:R-:W-:-:S04]  /*0150*/  PLOP3.LUT P0, PT, PT, PT, UP0, 0x80, 0x8 ;  /* 0x000000000008781c */ /* 0x004fc80003f0f008 */
[----:B------:R-:W-:-:S04]  /*0160*/  SEL R0, RZ, 0xffffffff, !P0 ;  /* 0xffffffffff007807 */ /* 0x000fc80004000000 */
[----:B------:R-:W-:Y:S01]  /*0170*/  ISETP.NE.AND P0, PT, R0, RZ, PT ;  /* 0x000000ff0000720c */ /* 0x000fe20003f05270 */
[----:B------:R-:W-:-:S12]  /*0180*/  IMAD.U32 R0, RZ, RZ, UR5 ;  /* 0x00000005ff007e24 */ /* 0x000fd8000f8e00ff */
[----:B------:R-:W-:Y:S05]  /*0190*/  @P0 BRA `(.L_x_3) ;  /* 0x0000000000240947 */ /* 0x000fea0003800000 */
.L_x_4:
[----:B------:R-:W-:Y:S05]  /*01a0*/  NANOSLEEP 0x64 ;  /* 0x000000640000795d */ /* 0x000fea0003800000 */
[----:B------:R-:W-:-:S05]  /*01b0*/  UMOV UR5, 0x4 ;  /* 0x0000000400057882 */ /* 0x000fca0000000000 */
[----:B------:R-:W-:Y:S04]  /*01c0*/  DEPBAR.LE SB2, 0x36 ;  /* 0x0000ad800000791a */ /* 0x000fe80000000000 */
[----:B------:R-:W2:Y:S02]  /*01d0*/  UTCATOMSWS.FIND_AND_SET.ALIGN UP0, UR5, UR5 ;  /* 0x00000005000575e3 */ /* 0x000ea40008000800 */
[----:B--2---:R-:W-:-:S04]  /*01e0*/  PLOP3.LUT P0, PT, PT, PT, UP0, 0x80, 0x8 ;  /* 0x000000000008781c */ /* 0x004fc80003f0f008 */
[----:B------:R-:W-:-:S04]  /*01f0*/  SEL R0, RZ, 0xffffffff, !P0 ;  /* 0xffffffffff007807 */ /* 0x000fc80004000000 */
[----:B------:R-:W-:Y:S01]  /*0200*/  ISETP.NE.AND P0, PT, R0, RZ, PT ;  /* 0x000000ff0000720c */ /* 0x000fe20003f05270 */
[----:B------:R-:W-:-:S12]  /*0210*/  IMAD.U32 R0, RZ, RZ, UR5 ;  /* 0x00000005ff007e24 */ /* 0x000fd8000f8e00ff */
[----:B------:R-:W-:Y:S05]  /*0220*/  @!P0 BRA `(.L_x_4) ;  /* 0xfffffffc00dc8947 */ /* 0x000fea000383ffff */
.L_x_3:
[C---:B------:R-:W-:Y:S01]  /*0230*/  VIADD R3, R0.reuse, 0x10 ;  /* 0x0000001000037836 */ /* 0x040fe20000000000 */
[----:B------:R-:W-:Y:S01]  /*0240*/  UMOV UR5, 0x50 ;  /* 0x0000005000057882 */ /* 0x000fe20000000000 */
[----:B------:R-:W-:Y:S01]  /*0250*/  SHF.L.U32 R2, R5, R0, RZ ;  /* 0x0000000005027219 */ /* 0x000fe200000006ff */
[----:B------:R-:W-:Y:S01]  /*0260*/  ULEA UR5, UR6, UR5, 0x18 ;  /* 0x0000000506057291 */ /* 0x000fe2000f8ec0ff */
[----:B------:R-:W-:Y:S01]  /*0270*/  IMAD.SHL.U32 R0, R0, 0x20, RZ ;  /* 0x0000002000007824 */ /* 0x000fe200078e00ff */
[----:B------:R-:W-:-:S04]  /*0280*/  SHF.L.U32 R3, R4, R3, RZ ;  /* 0x0000000304037219 */ /* 0x000fc800000006ff */
[----:B------:R-:W-:-:S05]  /*0290*/  LOP3.LUT R2, R3, R2, RZ, 0xfc, !PT ;  /* 0x0000000203027212 */ /* 0x000fca00078efcff */
[----:B------:R2:W-:Y:S04]  /*02a0*/  ATOMS.OR RZ, [UR5], R2 ;  /* 0x00000002ffff798c */ /* 0x0005e8000b000005 */
[----:B------:R2:W-:Y:S01]  /*02b0*/  STS [UR4], R0 ;  /* 0x00000000ff007988 */ /* 0x0005e20008000804 */
[----:B------:R-:W-:Y:S05]  /*02c0*/  BRA `(.L_x_2) ;  /* 0x0000000000107947 */ /* 0x000fea0003800000 */
.L_x_1:
[----:B------:R-:W-:Y:S01]  /*02d0*/  IMAD.MOV.U32 R0, RZ, RZ, -0x1 ;  /* 0xffffffffff007424 */ /* 0x000fe200078e00ff */
[----:B------:R-:W-:-:S04]  /*02e0*/  MOV R2, 0x310 ;  /* 0x0000031000027802 */ /* 0x000fc80000000f00 */
[----:B------:R2:W-:Y:S03]  /*02f0*/  STS [UR4], R0 ;  /* 0x00000000ff007988 */ /* 0x0005e60008000804 */
[----:B-12---:R-:W-:Y:S05]  /*0300*/  CALL.REL.NOINC `($__internal_1_$__cuda_sm10x_tcgen05_guardrail_trap_phase_invalid_during_alloc) ;  /* 0x0000007c00847944 */ /* 0x006fea0003c00000 */
.L_x_2:
[----:B------:R-:W-:Y:S05]  /*0310*/  WARPSYNC.ALL ;  /* 0x0000000000007948 */ /* 0x000fea0003800000 */
[----:B------:R-:W-:Y:S01]  /*0320*/  NOP ;  /* 0x0000000000007918 */ /* 0x000fe20000000000 */
.L_x_0:
[----:B------:R-:W3:Y:S01]  /*0330*/  LDC.64 R22, c[0x0][0x398] ;  /* 0x0000e600ff167b82 */ /* 0x000ee20000000a00 */
[----:B------:R-:W4:Y:S01]  /*0340*/  S2R R5, SR_CTAID.X ;  /* 0x0000000000057919 */ /* 0x000f220000002500 */
[----:B------:R-:W-:Y:S01]  /*0350*/  UMOV UR8, 0x400 ;  /* 0x0000040000087882 */ /* 0x000fe20000000000 */
[----:B------:R-:W5:Y:S01]  /*0360*/  LDCU UR5, c[0x0][0x3a4] ;  /* 0x00007480ff0577ac */ /* 0x000f620008000800 */
[----:B------:R-:W-:Y:S01]  /*0370*/  ISETP.GE.U32.AND P6, PT, R156, 0x20, PT ;  /* 0x000000209c00780c */ /* 0x000fe20003fc6070 */
[----:B------:R-:W2:Y:S03]  /*0380*/  LDCU.128 UR12, c[0x0][0x380] ;  /* 0x00007000ff0c77ac */ /* 0x000ea60008000c00 */
[----:B------:R-:W1:Y:S01]  /*0390*/  S2UR UR4, SR_CgaCtaId ;  /* 0x00000000000479c3 */ /* 0x000e620000008800 */
[----:B------:R-:W-:Y:S01]  /*03a0*/  UMOV UR6, 0x1 ;  /* 0x0000000100067882 */ /* 0x000fe20000000000 */
[----:B------:R-:W1:Y:S06]  /*03b0*/  LDCU.64 UR16, c[0x0][0x358] ;  /* 0x00006b00ff1077ac */ /* 0x000e6c0008000a00 */
[----:B------:R-:W2:Y:S02]  /*03c0*/  LDC R195, c[0x0][0x3a0] ;  /* 0x0000e800ffc37b82 */ /* 0x000ea40000000800 */
[----:B--23--:R-:W-:Y:S01]  /*03d0*/  VIADD R0, R23, 0x3f ;  /* 0x0000003f17007836 */ /* 0x00cfe20000000000 */
[----:B------:R-:W-:-:S05]  /*03e0*/  IABS R20, R23 ;  /* 0x0000001700147213 */ /* 0x000fca0000000000 */
[----:B------:R-:W2:Y:S01]  /*03f0*/  LDC.64 R126, c[0x0][0x3a8] ;  /* 0x0000ea00ff7e7b82 */ /* 0x000ea20000000a00 */
[----:B------:R-:W-:Y:S02]  /*0400*/  LOP3.LUT R190, RZ, R23, RZ, 0x33, !PT ;  /* 0x00000017ffbe7212 */ /* 0x000fe400078e33ff */
[----:B------:R-:W-:Y:S01]  /*0410*/  SHF.R.S32.HI R3, RZ, 0x1f, R0 ;  /* 0x0000001fff037819 */ /* 0x000fe20000011400 */
[----:B-1----:R-:W-:-:S03]  /*0420*/  ULEA UR8, UR4, UR8, 0x18 ;  /* 0x0000000804087291 */ /* 0x002fc6000f8ec0ff */
[----:B------:R-:W-:Y:S02]  /*0430*/  LEA.HI R3, R3, R0, RZ, 0x6 ;  /* 0x0000000003037211 */ /* 0x000fe400078f30ff */
[----:B----4-:R-:W-:Y:S02]  /*0440*/  IABS R8, R5 ;  /* 0x0000000500087213 */ /* 0x010fe40000000000 */
[----:B------:R-:W-:-:S05]  /*0450*/  SHF.R.S32.HI R3, RZ, 0x6, R3 ;  /* 0x00000006ff037819 */ /* 0x000fca0000011403 */
[----:B------:R-:W-:-:S05]  /*0460*/  IMAD.SHL.U32 R4, R3, 0x8, RZ ;  /* 0x0000000803047824 */ /* 0x000fca00078e00ff */
[-C--:B------:R-:W-:Y:S02]  /*0470*/  IABS R7, R4.reuse ;  /* 0x0000000400077213 */ /* 0x080fe40000000000 */
[----:B------:R-:W-:Y:S01]  /*0480*/  IABS R10, R4 ;  /* 0x00000004000a7213 */ /* 0x000fe20000000000 */
[C---:B--2---:R-:W-:Y:S01]  /*0490*/  IMAD.SHL.U32 R165, R126.reuse, 0x4, RZ ;  /* 0x000000047ea57824 */ /* 0x044fe200078e00ff */
[----:B------:R-:W1:Y:S01]  /*04a0*/  I2F.RP R0, R7 ;  /* 0x0000000700007306 */ /* 0x000e620000209400 */
[C---:B------:R-:W-:Y:S02]  /*04b0*/  IMAD.SHL.U32 R164, R126.reuse, 0x2, RZ ;  /* 0x000000027ea47824 */ /* 0x040fe400078e00ff */
[C---:B------:R-:W-:Y:S02]  /*04c0*/  IMAD R163, R126.reuse, 0x3, RZ ;  /* 0x000000037ea37824 */ /* 0x040fe400078e02ff */
[C---:B------:R-:W-:Y:S02]  /*04d0*/  IMAD R162, R126.reuse, 0xc, RZ ;  /* 0x0000000c7ea27824 */ /* 0x040fe400078e02ff */
[----:B------:R-:W-:-:S02]  /*04e0*/  IMAD R161, R126, 0x5, RZ ;  /* 0x000000057ea17824 */ /* 0x000fc400078e02ff */
[C---:B------:R-:W-:Y:S02]  /*04f0*/  IMAD R160, R126.reuse, 0x14, RZ ;  /* 0x000000147ea07824 */ /* 0x040fe400078e02ff */
[C---:B------:R-:W-:Y:S02]  /*0500*/  IMAD R159, R126.reuse, 0x6, RZ ;  /* 0x000000067e9f7824 */ /* 0x040fe400078e02ff */
[C---:B------:R-:W-:Y:S01]  /*0510*/  IMAD R158, R126.reuse, 0x18, RZ ;  /* 0x000000187e9e7824 */ /* 0x040fe200078e02ff */
[----:B-1----:R-:W1:Y:S01]  /*0520*/  MUFU.RCP R0, R0 ;  /* 0x0000000000007308 */ /* 0x002e620000001000 */
[C---:B------:R-:W-:Y:S02]  /*0530*/  IMAD R157, R126.reuse, 0x7, RZ ;  /* 0x000000077e9d7824 */ /* 0x040fe400078e02ff */
[C---:B------:R-:W-:Y:S02]  /*0540*/  IMAD R155, R126.reuse, 0x1c, RZ ;  /* 0x0000001c7e9b7824 */ /* 0x040fe400078e02ff */
[----:B------:R-:W-:-:S02]  /*0550*/  IMAD.SHL.U32 R154, R126, 0x8, RZ ;  /* 0x000000087e9a7824 */ /* 0x000fc400078e00ff */
[C---:B------:R-:W-:Y:S02]  /*0560*/  IMAD R153, R126.reuse, 0x9, RZ ;  /* 0x000000097e997824 */ /* 0x040fe400078e02ff */
[----:B------:R-:W-:Y:S02]  /*0570*/  IMAD R111, R126, 0x24, RZ ;  /* 0x000000247e6f7824 */ /* 0x000fe400078e02ff */
[----:B-1----:R-:W-:Y:S02]  /*0580*/  VIADD R2, R0, 0xffffffe ;  /* 0x0ffffffe00027836 */ /* 0x002fe40000000000 */
[----:B------:R-:W-:Y:S01]  /*0590*/  IMAD.MOV R0, RZ, RZ, -R10 ;  /* 0x000000ffff007224 */ /* 0x000fe200078e0a0a */
[----:B------:R-:W-:Y:S01]  /*05a0*/  IABS R10, R22 ;  /* 0x00000016000a7213 */ /* 0x000fe20000000000 */
[----:B------:R1:W2:Y:S02]  /*05b0*/  F2I.FTZ.U32.TRUNC.NTZ R3, R2 ;  /* 0x0000000200037305 */ /* 0x0002a4000021f000 */
[----:B-1----:R-:W-:-:S02]  /*05c0*/  IMAD.MOV.U32 R2, RZ, RZ, RZ ;  /* 0x000000ffff027224 */ /* 0x002fc400078e00ff */
[----:B--2---:R-:W-:-:S04]  /*05d0*/  IMAD.MOV R6, RZ, RZ, -R3 ;  /* 0x000000ffff067224 */ /* 0x004fc800078e0a03 */
[----:B------:R-:W-:Y:S02]  /*05e0*/  IMAD R9, R6, R7, RZ ;  /* 0x0000000706097224 */ /* 0x000fe400078e02ff */
[----:B------:R-:W-:Y:S02]  /*05f0*/  IMAD.MOV.U32 R6, RZ, RZ, R8 ;  /* 0x000000ffff067224 */ /* 0x000fe400078e0008 */
[----:B------:R-:W-:-:S06]  /*0600*/  IMAD.HI.U32 R3, R3, R9, R2 ;  /* 0x0000000903037227 */ /* 0x000fcc00078e0002 */
[----:B------:R-:W-:-:S04]  /*0610*/  IMAD.HI.U32 R3, R3, R6, RZ ;  /* 0x0000000603037227 */ /* 0x000fc800078e00ff */
[----:B------:R-:W-:Y:S01]  /*0620*/  IMAD R0, R3, R0, R6 ;  /* 0x0000000003007224 */ /* 0x000fe200078e0206 */
[----:B------:R-:W-:Y:S04]  /*0630*/  BAR.SYNC.DEFER_BLOCKING 0x0 ;  /* 0x0000000000007b1d */ /* 0x000fe80000010000 */
[----:B------:R-:W-:-:S13]  /*0640*/  ISETP.GT.U32.AND P1, PT, R7, R0, PT ;  /* 0x000000000700720c */ /* 0x000fda0003f24070 */
[----:B------:R-:W-:Y:S02]  /*0650*/  @!P1 IMAD.IADD R0, R0, 0x1, -R7 ;  /* 0x0000000100009824 */ /* 0x000fe400078e0a07 */
[----:B------:R-:W-:Y:S01]  /*0660*/  @!P1 VIADD R3, R3, 0x1 ;  /* 0x0000000103039836 */ /* 0x000fe20000000000 */
[----:B------:R-:W-:Y:S02]  /*0670*/  ISETP.NE.AND P1, PT, R4, RZ, PT ;  /* 0x000000ff0400720c */ /* 0x000fe40003f25270 */
[----:B------:R-:W-:Y:S02]  /*0680*/  ISETP.GE.U32.AND P0, PT, R0, R7, PT ;  /* 0x000000070000720c */ /* 0x000fe40003f06070 */
[----:B------:R-:W-:-:S04]  /*0690*/  LOP3.LUT R0, R5, R4, RZ, 0x3c, !PT ;  /* 0x0000000405007212 */ /* 0x000fc800078e3cff */
[----:B------:R-:W-:Y:S01]  /*06a0*/  ISETP.GE.AND P2, PT, R0, RZ, PT ;  /* 0x000000ff0000720c */ /* 0x000fe20003f46270 */
[----:B------:R-:W-:-:S06]  /*06b0*/  VIADD R0, R22, 0x7f ;  /* 0x0000007f16007836 */ /* 0x000fcc0000000000 */
[----:B------:R-:W-:-:S04]  /*06c0*/  @P0 VIADD R3, R3, 0x1 ;  /* 0x0000000103030836 */ /* 0x000fc80000000000 */
[----:B------:R-:W-:Y:S01]  /*06d0*/  IMAD.MOV.U32 R2, RZ, RZ, R3 ;  /* 0x000000ffff027224 */ /* 0x000fe200078e0003 */
[----:B------:R-:W-:-:S03]  /*06e0*/  SHF.R.S32.HI R3, RZ, 0x1f, R0 ;  /* 0x0000001fff037819 */ /* 0x000fc60000011400 */
[----:B------:R-:W-:Y:S01]  /*06f0*/  @!P2 IMAD.MOV R2, RZ, RZ, -R2 ;  /* 0x000000ffff02a224 */ /* 0x000fe200078e0a02 */
[----:B------:R-:W-:Y:S02]  /*0700*/  @!P1 LOP3.LUT R2, RZ, R4, RZ, 0x33, !PT ;  /* 0x00000004ff029212 */ /* 0x000fe400078e33ff */
[----:B------:R-:W-:-:S03]  /*0710*/  LEA.HI R3, R3, R0, RZ, 0x7 ;  /* 0x0000000003037211 */ /* 0x000fc600078f38ff */
[----:B------:R-:W-:Y:S02]  /*0720*/  IMAD.SHL.U32 R6, R2, 0x8, RZ ;  /* 0x0000000802067824 */ /* 0x000fe400078e00ff */
[----:B------:R-:W-:-:S03]  /*0730*/  IMAD.MOV R2, RZ, RZ, -R2 ;  /* 0x000000ffff027224 */ /* 0x000fc600078e0a02 */
[----:B------:R-:W-:Y:S01]  /*0740*/  LEA.HI.SX32 R3, R3, -R6, 0x19 ;  /* 0x8000000603037211 */ /* 0x000fe200078fcaff */
[----:B------:R-:W-:-:S03]  /*0750*/  IMAD R12, R4, R2, R5 ;  /* 0x00000002040c7224 */ /* 0x000fc600078e0205 */
[----:B------:R-:W-:Y:S02]  /*0760*/  VIMNMX R11, PT, PT, R3, 0x8, PT ;  /* 0x00000008030b7848 */ /* 0x000fe40003fe0100 */
[----:B------:R-:W-:Y:S02]  /*0770*/  IABS R9, R12 ;  /* 0x0000000c00097213 */ /* 0x000fe40000000000 */
[-C--:B------:R-:W-:Y:S02]  /*0780*/  IABS R7, R11.reuse ;  /* 0x0000000b00077213 */ /* 0x080fe40000000000 */
[----:B------:R-:W-:Y:S02]  /*0790*/  IABS R4, R11 ;  /* 0x0000000b00047213 */ /* 0x000fe40000000000 */
[----:B------:R-:W1:Y:S08]  /*07a0*/  I2F.RP R0, R7 ;  /* 0x0000000700007306 */ /* 0x000e700000209400 */
[----:B-1----:R-:W1:Y:S02]  /*07b0*/  MUFU.RCP R0, R0 ;  /* 0x0000000000007308 */ /* 0x002e640000001000 */
[----:B-1----:R-:W-:-:S02]  /*07c0*/  VIADD R3, R0, 0xffffffe ;  /* 0x0ffffffe00037836 */ /* 0x002fc40000000000 */
[----:B------:R-:W-:-:S04]  /*07d0*/  IMAD.MOV R0, RZ, RZ, -R4 ;  /* 0x000000ffff007224 */ /* 0x000fc800078e0a04 */
[----:B------:R-:W1:Y:S02]  /*07e0*/  F2I.FTZ.U32.TRUNC.NTZ R3, R3 ;  /* 0x0000000300037305 */ /* 0x000e64000021f000 */
[----:B-1----:R-:W-:-:S04]  /*07f0*/  IMAD.MOV R8, RZ, RZ, -R3 ;  /* 0x000000ffff087224 */ /* 0x002fc800078e0a03 */
[----:B------:R-:W-:Y:S02]  /*0800*/  IMAD.MOV.U32 R2, RZ, RZ, R8 ;  /* 0x000000ffff027224 */ /* 0x000fe400078e0008 */
[----:B------:R-:W1:Y:S02]  /*0810*/  I2F.RP R8, R20 ;  /* 0x0000001400087306 */ /* 0x000e640000209400 */
[----:B------:R-:W-:Y:S02]  /*0820*/  IMAD R5, R2, R7, RZ ;  /* 0x0000000702057224 */ /* 0x000fe400078e02ff */
[----:B------:R-:W-:-:S04]  /*0830*/  IMAD.MOV.U32 R2, RZ, RZ, RZ ;  /* 0x000000ffff027224 */ /* 0x000fc800078e00ff */
[----:B------:R-:W-:Y:S02]  /*0840*/  IMAD.HI.U32 R2, R3, R5, R2 ;  /* 0x0000000503027227 */ /* 0x000fe400078e0002 */
[----:B------:R-:W2:Y:S04]  /*0850*/  I2F.RP R3, R10 ;  /* 0x0000000a00037306 */ /* 0x000ea80000209400 */
[----:B------:R-:W-:-:S04]  /*0860*/  IMAD.HI.U32 R2, R2, R9, RZ ;  /* 0x0000000902027227 */ /* 0x000fc800078e00ff */
[----:B------:R-:W-:Y:S01]  /*0870*/  IMAD R0, R2, R0, R9 ;  /* 0x0000000002007224 */ /* 0x000fe200078e0209 */
[----:B-1----:R-:W-:Y:S04]  /*0880*/  MUFU.RCP R8, R8 ;  /* 0x0000000800087308 */ /* 0x002fe80000001000 */
[----:B------:R-:W-:-:S04]  /*0890*/  ISETP.GT.U32.AND P1, PT, R7, R0, PT ;  /* 0x000000000700720c */ /* 0x000fc80003f24070 */
[----:B--2---:R-:W1:Y:S09]  /*08a0*/  MUFU.RCP R3, R3 ;  /* 0x0000000300037308 */ /* 0x004e720000001000 */
[----:B------:R-:W-:Y:S02]  /*08b0*/  @!P1 IMAD.IADD R0, R0, 0x1, -R7 ;  /* 0x0000000100009824 */ /* 0x000fe400078e0a07 */
[----:B------:R-:W-:Y:S01]  /*08c0*/  @!P1 VIADD R2, R2, 0x1 ;  /* 0x0000000102029836 */ /* 0x000fe20000000000 */
[----:B------:R-:W-:-:S02]  /*08d0*/  ISETP.NE.AND P1, PT, R11, RZ, PT ;  /* 0x000000ff0b00720c */ /* 0x000fc40003f25270 */
[----:B------:R-:W-:Y:S02]  /*08e0*/  ISETP.GE.U32.AND P0, PT, R0, R7, PT ;  /* 0x000000070000720c */ /* 0x000fe40003f06070 */
[----:B------:R-:W-:Y:S01]  /*08f0*/  LOP3.LUT R0, R12, R11, RZ, 0x3c, !PT ;  /* 0x0000000b0c007212 */ /* 0x000fe200078e3cff */
[----:B-1----:R-:W-:-:S03]  /*0900*/  VIADD R4, R3, 0xffffffe ;  /* 0x0ffffffe03047836 */ /* 0x002fc60000000000 */
[----:B------:R-:W-:Y:S01]  /*0910*/  ISETP.GE.AND P2, PT, R0, RZ, PT ;  /* 0x000000ff0000720c */ /* 0x000fe20003f46270 */
[----:B------:R1:W2:Y:S06]  /*0920*/  F2I.FTZ.U32.TRUNC.NTZ R5, R4 ;  /* 0x0000000400057305 */ /* 0x0002ac000021f000 */
[----:B------:R-:W-:Y:S02]  /*0930*/  @P0 VIADD R2, R2, 0x1 ;  /* 0x0000000102020836 */ /* 0x000fe40000000000 */
[----:B-1----:R-:W-:Y:S02]  /*0940*/  IMAD.MOV.U32 R4, RZ, RZ, RZ ;  /* 0x000000ffff047224 */ /* 0x002fe400078e00ff */
[----:B------:R-:W-:Y:S01]  /*0950*/  IMAD.MOV.U32 R9, RZ, RZ, R2 ;  /* 0x000000ffff097224 */ /* 0x000fe200078e0002 */
[----:B------:R-:W-:-:S03]  /*0960*/  LOP3.LUT R2, R156, 0x7f, RZ, 0xc0, !PT ;  /* 0x0000007f9c027812 */ /* 0x000fc600078ec0ff */
[----:B------:R-:W-:Y:S01]  /*0970*/  @!P2 IMAD.MOV R9, RZ, RZ, -R9 ;  /* 0x000000ffff09a224 */ /* 0x000fe200078e0a09 */
[----:B------:R-:W-:-:S05]  /*0980*/  @!P1 LOP3.LUT R9, RZ, R11, RZ, 0x33, !PT ;  /* 0x0000000bff099212 */ /* 0x000fca00078e33ff */
[----:B------:R-:W-:-:S04]  /*0990*/  IMAD.MOV R0, RZ, RZ, -R9 ;  /* 0x000000ffff007224 */ /* 0x000fc800078e0a09 */
[----:B------:R-:W-:Y:S02]  /*09a0*/  IMAD R0, R11, R0, R12 ;  /* 0x000000000b007224 */ /* 0x000fe400078e020c */
[----:B--2---:R-:W-:Y:S02]  /*09b0*/  IMAD.MOV R11, RZ, RZ, -R5 ;  /* 0x000000ffff0b7224 */ /* 0x004fe400078e0a05 */
[----:B------:R-:W-:Y:S02]  /*09c0*/  IMAD.IADD R3, R6, 0x1, R0 ;  /* 0x0000000106037824 */ /* 0x000fe400078e0200 */
[----:B------:R-:W-:Y:S02]  /*09d0*/  VIADD R6, R8, 0xffffffe ;  /* 0x0ffffffe08067836 */ /* 0x000fe40000000000 */
[----:B------:R-:W-:Y:S02]  /*09e0*/  IMAD R166, R3, 0x80, R2 ;  /* 0x0000008003a67824 */ /* 0x000fe400078e0202 */
[----:B------:R-:W1:Y:S01]  /*09f0*/  F2I.FTZ.U32.TRUNC.NTZ R7, R6 ;  /* 0x0000000600077305 */ /* 0x000e62000021f000 */
[----:B------:R-:W-:-:S02]  /*0a00*/  IMAD R3, R11, R10, RZ ;  /* 0x0000000a0b037224 */ /* 0x000fc400078e02ff */
[----:B------:R-:W-:Y:S02]  /*0a10*/  IABS R0, R166 ;  /* 0x000000a600007213 */ /* 0x000fe40000000000 */
[----:B------:R-:W-:Y:S01]  /*0a20*/  IMAD.HI.U32 R4, R5, R3, R4 ;  /* 0x0000000305047227 */ /* 0x000fe200078e0004 */
[----:B------:R-:W-:-:S03]  /*0a30*/  SHF.R.U32.HI R3, RZ, 0x5, R156 ;  /* 0x00000005ff037819 */ /* 0x000fc6000001169c */
[----:B------:R-:W-:Y:S01]  /*0a40*/  IMAD.MOV.U32 R5, RZ, RZ, R0 ;  /* 0x000000ffff057224 */ /* 0x000fe200078e0000 */
[----:B------:R-:W-:Y:S01]  /*0a50*/  SGXT.U32 R3, R3, 0x2 ;  /* 0x000000020303781a */ /* 0x000fe20000000000 */
[----:B------:R-:W-:Y:S02]  /*0a60*/  IMAD.SHL.U32 R0, R9, 0x40, RZ ;  /* 0x0000004009007824 */ /* 0x000fe400078e00ff */
[----:B------:R-:W-:-:S04]  /*0a70*/  IMAD.HI.U32 R4, R4, R5, RZ ;  /* 0x0000000504047227 */ /* 0x000fc800078e00ff */
[----:B-1----:R-:W-:Y:S02]  /*0a80*/  IMAD.MOV R8, RZ, RZ, -R7 ;  /* 0x000000ffff087224 */ /* 0x002fe400078e0a07 */
[----:B------:R-:W-:Y:S01]  /*0a90*/  IMAD.MOV R6, RZ, RZ, -R4 ;  /* 0x000000ffff067224 */ /* 0x000fe200078e0a04 */
[----:B------:R-:W-:Y:S01]  /*0aa0*/  LOP3.LUT R4, R0, R3, RZ, 0xfc, !PT ;  /* 0x0000000300047212 */ /* 0x000fe200078efcff */
[----:B------:R-:W-:Y:S02]  /*0ab0*/  IMAD.MOV.U32 R9, RZ, RZ, R8 ;  /* 0x000000ffff097224 */ /* 0x000fe400078e0008 */
[----:B------:R-:W-:Y:S01]  /*0ac0*/  IMAD R3, R10, R6, R5 ;  /* 0x000000060a037224 */ /* 0x000fe200078e0205 */
[----:B------:R-:W-:Y:S01]  /*0ad0*/  LOP3.LUT R14, R4, 0x3c, RZ, 0xfc, !PT ;  /* 0x0000003c040e7812 */ /* 0x000fe200078efcff */
[----:B------:R-:W-:Y:S01]  /*0ae0*/  IMAD R5, R9, R20, RZ ;  /* 0x0000001409057224 */ /* 0x000fe200078e02ff */
[----:B------:R-:W-:Y:S01]  /*0af0*/  IABS R9, R4 ;  /* 0x0000000400097213 */ /* 0x000fe20000000000 */
[----:B------:R-:W-:Y:S01]  /*0b00*/  IMAD.MOV.U32 R6, RZ, RZ, RZ ;  /* 0x000000ffff067224 */ /* 0x000fe200078e00ff */
[----:B------:R-:W-:-:S02]  /*0b10*/  IABS R11, R14 ;  /* 0x0000000e000b7213 */ /* 0x000fc40000000000 */
[----:B------:R-:W-:Y:S01]  /*0b20*/  ISETP.GT.U32.AND P0, PT, R10, R3, PT ;  /* 0x000000030a00720c */ /* 0x000fe20003f04070 */
[----:B------:R-:W-:Y:S01]  /*0b30*/  IMAD.HI.U32 R6, R7, R5, R6 ;  /* 0x0000000507067227 */ /* 0x000fe200078e0006 */
[C---:B------:R-:W-:Y:S02]  /*0b40*/  LOP3.LUT R8, R4.reuse, 0x8, RZ, 0xfc, !PT ;  /* 0x0000000804087812 */ /* 0x040fe400078efcff */
[----:B------:R-:W-:Y:S02]  /*0b50*/  LOP3.LUT R12, R4, 0x10, RZ, 0xfc, !PT ;  /* 0x00000010040c7812 */ /* 0x000fe400078efcff */
[----:B------:R-:W-:Y:S01]  /*0b60*/  IABS R13, R8 ;  /* 0x00000008000d7213 */ /* 0x000fe20000000000 */
[----:B------:R-:W-:Y:S01]  /*0b70*/  IMAD.HI.U32 R7, R6, R11, RZ ;  /* 0x0000000b06077227 */ /* 0x000fe200078e00ff */
[----:B------:R-:W-:Y:S02]  /*0b80*/  ISETP.GE.AND P1, PT, R8, RZ, PT ;  /* 0x000000ff0800720c */ /* 0x000fe40003f26270 */
[----:B------:R-:W-:Y:S01]  /*0b90*/  IABS R17, R12 ;  /* 0x0000000c00117213 */ /* 0x000fe20000000000 */
[----:B------:R-:W-:Y:S01]  /*0ba0*/  IMAD.HI.U32 R5, R6, R9, RZ ;  /* 0x0000000906057227 */ /* 0x000fe200078e00ff */
[----:B------:R-:W-:-:S02]  /*0bb0*/  LOP3.LUT R28, R4, 0x14, RZ, 0xfc, !PT ;  /* 0x00000014041c7812 */ /* 0x000fc400078efcff */
[----:B------:R-:W-:Y:S01]  /*0bc0*/  ISETP.GE.AND P5, PT, R14, RZ, PT ;  /* 0x000000ff0e00720c */ /* 0x000fe20003fa6270 */
[----:B------:R-:W-:Y:S01]  /*0bd0*/  IMAD.MOV R7, RZ, RZ, -R7 ;  /* 0x000000ffff077224 */ /* 0x000fe200078e0a07 */
[C---:B------:R-:W-:Y:S01]  /*0be0*/  LOP3.LUT R30, R4.reuse, 0x18, RZ, 0xfc, !PT ;  /* 0x00000018041e7812 */ /* 0x040fe200078efcff */
[----:B------:R-:W-:Y:S01]  /*0bf0*/  IMAD.MOV R5, RZ, RZ, -R5 ;  /* 0x000000ffff057224 */ /* 0x000fe200078e0a05 */
[----:B------:R-:W-:Y:S01]  /*0c00*/  LOP3.LUT R32, R4, 0x1c, RZ, 0xfc, !PT ;  /* 0x0000001c04207812 */ /* 0x000fe200078efcff */
[----:B------:R-:W-:Y:S01]  /*0c10*/  IMAD R11, R20, R7, R11 ;  /* 0x00000007140b7224 */ /* 0x000fe200078e020b */
[----:B------:R-:W-:Y:S01]  /*0c20*/  LOP3.LUT R7, R4, 0x4, RZ, 0xfc, !PT ;  /* 0x0000000404077812 */ /* 0x000fe200078efcff */
[C---:B------:R-:W-:Y:S01]  /*0c30*/  IMAD R5, R20.reuse, R5, R9 ;  /* 0x0000000514057224 */ /* 0x040fe200078e0209 */
[----:B------:R-:W-:Y:S01]  /*0c40*/  IABS R21, R30 ;  /* 0x0000001e00157213 */ /* 0x000fe20000000000 */
[----:B------:R-:W-:Y:S01]  /*0c50*/  @!P0 IMAD.IADD R3, R3, 0x1, -R10 ;  /* 0x0000000103038824 */ /* 0x000fe200078e0a0a */
[----:B------:R-:W-:Y:S01]  /*0c60*/  ISETP.GT.U32.AND P2, PT, R20, R11, PT ;  /* 0x0000000b1400720c */ /* 0x000fe20003f44070 */
[----:B------:R-:W-:Y:S01]  /*0c70*/  IMAD.HI.U32 R8, R6, R13, RZ ;  /* 0x0000000d06087227 */ /* 0x000fe200078e00ff */
[----:B------:R-:W-:-:S02]  /*0c80*/  ISETP.GT.U32.AND P4, PT, R20, R5, PT ;  /* 0x000000051400720c */ /* 0x000fc40003f84070 */
[----:B------:R-:W-:Y:S01]  /*0c90*/  ISETP.GT.U32.AND P0, PT, R10, R3, PT ;  /* 0x000000030a00720c */ /* 0x000fe20003f04070 */
[----:B------:R-:W-:Y:S01]  /*0ca0*/  IMAD.MOV R8, RZ, RZ, -R8 ;  /* 0x000000ffff087224 */ /* 0x000fe200078e0a08 */
[----:B------:R-:W-:Y:S02]  /*0cb0*/  IABS R9, R7 ;  /* 0x0000000700097213 */ /* 0x000fe40000000000 */
[----:B------:R-:W-:Y:S01]  /*0cc0*/  IABS R25, R32 ;  /* 0x0000002000197213 */ /* 0x000fe20000000000 */
[----:B------:R-:W-:Y:S01]  /*0cd0*/  IMAD R8, R20, R8, R13 ;  /* 0x0000000814087224 */ /* 0x000fe200078e020d */
[C---:B------:R-:W-:Y:S02]  /*0ce0*/  LOP3.LUT R33, R4.reuse, 0x20, RZ, 0xfc, !PT ;  /* 0x0000002004217812 */ /* 0x040fe400078efcff */
[----:B------:R-:W-:Y:S01]  /*0cf0*/  LOP3.LUT R34, R4, 0x24, RZ, 0xfc, !PT ;  /* 0x0000002404227812 */ /* 0x000fe200078efcff */
[--C-:B------:R-:W-:Y:S01]  /*0d00*/  @!P2 IMAD.IADD R11, R11, 0x1, -R20.reuse ;  /* 0x000000010b0ba824 */ /* 0x100fe200078e0a14 */
[----:B------:R-:W-:Y:S01]  /*0d10*/  IABS R27, R33 ;  /* 0x00000021001b7213 */ /* 0x000fe20000000000 */
[----:B------:R-:W-:Y:S01]  /*0d20*/  @!P4 IMAD.IADD R5, R5, 0x1, -R20 ;  /* 0x000000010505c824 */ /* 0x000fe200078e0a14 */
[----:B------:R-:W-:Y:S01]  /*0d30*/  IABS R29, R34 ;  /* 0x00000022001d7213 */ /* 0x000fe20000000000 */
[----:B------:R-:W-:Y:S01]  /*0d40*/  @!P0 IMAD.IADD R3, R3, 0x1, -R10 ;  /* 0x0000000103038824 */ /* 0x000fe200078e0a0a */
[----:B------:R-:W-:Y:S01]  /*0d50*/  ISETP.GE.AND P0, PT, R7, RZ, PT ;  /* 0x000000ff0700720c */ /* 0x000fe20003f06270 */
[----:B------:R-:W-:Y:S01]  /*0d60*/  IMAD.HI.U32 R7, R6, R9, RZ ;  /* 0x0000000906077227 */ /* 0x000fe200078e00ff */
[----:B------:R-:W-:-:S02]  /*0d70*/  ISETP.GT.U32.AND P2, PT, R20, R11, PT ;  /* 0x0000000b1400720c */ /* 0x000fc40003f44070 */
[----:B------:R-:W-:Y:S01]  /*0d80*/  ISETP.GT.U32.AND P4, PT, R20, R5, PT ;  /* 0x000000051400720c */ /* 0x000fe20003f84070 */
[----:B------:R-:W-:Y:S01]  /*0d90*/  IMAD.MOV R7, RZ, RZ, -R7 ;  /* 0x000000ffff077224 */ /* 0x000fe200078e0a07 */
[----:B------:R-:W-:Y:S01]  /*0da0*/  LOP3.LUT R10, R4, 0xc, RZ, 0xfc, !PT ;  /* 0x0000000c040a7812 */ /* 0x000fe200078efcff */
[----:B------:R-:W-:Y:S01]  /*0db0*/  IMAD.HI.U32 R13, R6, R25, RZ ;  /* 0x00000019060d7227 */ /* 0x000fe200078e00ff */
[----:B------:R-:W-:Y:S02]  /*0dc0*/  LOP3.LUT R36, R4, 0x2c, RZ, 0xfc, !PT ;  /* 0x0000002c04247812 */ /* 0x000fe400078efcff */
[----:B------:R-:W-:Y:S01]  /*0dd0*/  IABS R15, R10 ;  /* 0x0000000a000f7213 */ /* 0x000fe20000000000 */
[----:B------:R-:W-:Y:S01]  /*0de0*/  IMAD R7, R20, R7, R9 ;  /* 0x0000000714077224 */ /* 0x000fe200078e0209 */
[----:B------:R-:W-:Y:S01]  /*0df0*/  ISETP.GE.AND P3, PT, R10, RZ, PT ;  /* 0x000000ff0a00720c */ /* 0x000fe20003f66270 */
[----:B------:R-:W-:Y:S01]  /*0e00*/  IMAD.HI.U32 R10, R6, R17, RZ ;  /* 0x00000011060a7227 */ /* 0x000fe200078e00ff */
[----:B------:R-:W-:-:S02]  /*0e10*/  LOP3.LUT R37, R4, 0x30, RZ, 0xfc, !PT ;  /* 0x0000003004257812 */ /* 0x000fc400078efcff */
[C---:B------:R-:W-:Y:S01]  /*0e20*/  LOP3.LUT R35, R4.reuse, 0x28, RZ, 0xfc, !PT ;  /* 0x0000002804237812 */ /* 0x040fe200078efcff */
[--C-:B------:R-:W-:Y:S01]  /*0e30*/  @!P2 IMAD.IADD R11, R11, 0x1, -R20.reuse ;  /* 0x000000010b0ba824 */ /* 0x100fe200078e0a14 */
[----:B------:R-:W-:Y:S01]  /*0e40*/  ISETP.GE.AND P2, PT, R4, RZ, PT ;  /* 0x000000ff0400720c */ /* 0x000fe20003f46270 */
[----:B------:R-:W-:Y:S01]  /*0e50*/  @!P4 IMAD.IADD R5, R5, 0x1, -R20 ;  /* 0x000000010505c824 */ /* 0x000fe200078e0a14 */
[----:B------:R-:W-:Y:S01]  /*0e60*/  ISETP.GT.U32.AND P4, PT, R20, R7, PT ;  /* 0x000000071400720c */ /* 0x000fe20003f84070 */
[----:B------:R-:W-:Y:S01]  /*0e70*/  IMAD.HI.U32 R9, R6, R15, RZ ;  /* 0x0000000f06097227 */ /* 0x000fe200078e00ff */
[C---:B------:R-:W-:Y:S02]  /*0e80*/  LOP3.LUT R38, R4.reuse, 0x34, RZ, 0xfc, !PT ;  /* 0x0000003404267812 */ /* 0x040fe400078efcff */
[----:B------:R-:W-:Y:S01]  /*0e90*/  LOP3.LUT R26, R4, 0x38, RZ, 0xfc, !PT ;  /* 0x00000038041a7812 */ /* 0x000fe200078efcff */
[----:B------:R-:W-:Y:S02]  /*0ea0*/  IMAD.MOV R9, RZ, RZ, -R9 ;  /* 0x000000ffff097224 */ /* 0x000fe400078e0a09 */
[----:B------:R-:W-:Y:S01]  /*0eb0*/  IMAD.MOV R10, RZ, RZ, -R10 ;  /* 0x000000ffff0a7224 */ /* 0x000fe200078e0a0a */
[----:B------:R-:W-:Y:S01]  /*0ec0*/  IABS R31, R26 ;  /* 0x0000001a001f7213 */ /* 0x000fe20000000000 */
[----:B------:R-:W-:-:S02]  /*0ed0*/  IMAD R9, R20, R9, R15 ;  /* 0x0000000914097224 */ /* 0x000fc400078e020f */
[----:B------:R-:W-:Y:S01]  /*0ee0*/  @!P2 IMAD.MOV R5, RZ, RZ, -R5 ;  /* 0x000000ffff05a224 */ /* 0x000fe200078e0a05 */
[C---:B------:R-:W-:Y:S01]  /*0ef0*/  ISETP.GT.U32.AND P2, PT, R20.reuse, R8, PT ;  /* 0x000000081400720c */ /* 0x040fe20003f44070 */
[----:B------:R-:W-:Y:S02]  /*0f00*/  @!P4 IMAD.IADD R7, R7, 0x1, -R20 ;  /* 0x000000010707c824 */ /* 0x000fe400078e0a14 */
[C---:B------:R-:W-:Y:S01]  /*0f10*/  IMAD R10, R20.reuse, R10, R17 ;  /* 0x0000000a140a7224 */ /* 0x040fe200078e0211 */
[----:B------:R-:W-:Y:S01]  /*0f20*/  IABS R17, R28 ;  /* 0x0000001c00117213 */ /* 0x000fe20000000000 */
[----:B------:R-:W-:Y:S01]  /*0f30*/  IMAD.MOV.U32 R19, RZ, RZ, R11 ;  /* 0x000000ffff137224 */ /* 0x000fe200078e000b */
[----:B------:R-:W-:Y:S01]  /*0f40*/  ISETP.GT.U32.AND P4, PT, R20, R7, PT ;  /* 0x000000071400720c */ /* 0x000fe20003f84070 */
[----:B------:R-:W-:Y:S02]  /*0f50*/  IMAD.MOV R13, RZ, RZ, -R13 ;  /* 0x000000ffff0d7224 */ /* 0x000fe400078e0a0d */
[----:B------:R-:W-:-:S04]  /*0f60*/  IMAD.HI.U32 R11, R6, R17, RZ ;  /* 0x00000011060b7227 */ /* 0x000fc800078e00ff */
[--C-:B------:R-:W-:Y:S02]  /*0f70*/  @!P2 IMAD.IADD R8, R8, 0x1, -R20.reuse ;  /* 0x000000010808a824 */ /* 0x100fe400078e0a14 */
[----:B------:R-:W-:Y:S02]  /*0f80*/  IMAD.MOV R11, RZ, RZ, -R11 ;  /* 0x000000ffff0b7224 */ /* 0x000fe400078e0a0b */
[----:B------:R-:W-:Y:S01]  /*0f90*/  @!P5 IMAD.MOV R19, RZ, RZ, -R19 ;  /* 0x000000ffff13d224 */ /* 0x000fe200078e0a13 */
[C---:B------:R-:W-:Y:S01]  /*0fa0*/  ISETP.GT.U32.AND P2, PT, R20.reuse, R8, PT ;  /* 0x000000081400720c */ /* 0x040fe20003f44070 */
[----:B------:R-:W-:Y:S01]  /*0fb0*/  @!P4 IMAD.IADD R7, R7, 0x1, -R20 ;  /* 0x000000010707c824 */ /* 0x000fe200078e0a14 */
[C---:B------:R-:W-:Y:S01]  /*0fc0*/  ISETP.GT.U32.AND P4, PT, R20.reuse, R9, PT ;  /* 0x000000091400720c */ /* 0x040fe20003f84070 */
[----:B------:R-:W-:Y:S01]  /*0fd0*/  IMAD R11, R20, R11, R17 ;  /* 0x0000000b140b7224 */ /* 0x000fe200078e0211 */
[----:B------:R-:W-:Y:S01]  /*0fe0*/  ISETP.GE.AND P5, PT, R12, RZ, PT ;  /* 0x000000ff0c00720c */ /* 0x000fe20003fa6270 */
[----:B------:R-:W-:-:S04]  /*0ff0*/  IMAD.HI.U32 R12, R6, R21, RZ ;  /* 0x00000015060c7227 */ /* 0x000fc800078e00ff */
[----:B------:R-:W-:Y:S02]  /*1000*/  IMAD.MOV R12, RZ, RZ, -R12 ;  /* 0x000000ffff0c7224 */ /* 0x000fe400078e0a0c */
[----:B------:R-:W-:Y:S01]  /*1010*/  IMAD R13, R20, R13, R25 ;  /* 0x0000000d140d7224 */ /* 0x000fe200078e0219 */
[----:B------:R-:W-:Y:S01]  /*1020*/  IABS R25, R36 ;  /* 0x0000002400197213 */ /* 0x000fe20000000000 */
[--C-:B------:R-:W-:Y:S01]  /*1030*/  @!P2 IMAD.IADD R8, R8, 0x1, -R20.reuse ;  /* 0x000000010808a824 */ /* 0x100fe200078e0a14 */
[C---:B------:R-:W-:Y:S01]  /*1040*/  ISETP.GT.U32.AND P2, PT, R20.reuse, R10, PT ;  /* 0x0000000a1400720c */ /* 0x040fe20003f44070 */
[----:B------:R-:W-:Y:S02]  /*1050*/  @!P4 IMAD.IADD R9, R9, 0x1, -R20 ;  /* 0x000000010909c824 */ /* 0x000fe400078e0a14 */
[----:B------:R-:W-:Y:S01]  /*1060*/  IMAD R12, R20, R12, R21 ;  /* 0x0000000c140c7224 */ /* 0x000fe200078e0215 */
[----:B------:R-:W-:Y:S01]  /*1070*/  IABS R21, R35 ;  /* 0x0000002300157213 */ /* 0x000fe20000000000 */
[----:B------:R-:W-:Y:S01]  /*1080*/  IMAD.HI.U32 R14, R6, R27, RZ ;  /* 0x0000001b060e7227 */ /* 0x000fe200078e00ff */
[----:B------:R-:W-:-:S03]  /*1090*/  ISETP.GT.U32.AND P4, PT, R20, R9, PT ;  /* 0x000000091400720c */ /* 0x000fc60003f84070 */
[----:B------:R-:W-:-:S04]  /*10a0*/  IMAD.HI.U32 R15, R6, R29, RZ ;  /* 0x0000001d060f7227 */ /* 0x000fc800078e00ff */
[----:B------:R-:W-:Y:S02]  /*10b0*/  @!P2 IMAD.IADD R10, R10, 0x1, -R20 ;  /* 0x000000010a0aa824 */ /* 0x000fe400078e0a14 */
[----:B------:R-:W-:Y:S02]  /*10c0*/  IMAD.MOV R14, RZ, RZ, -R14 ;  /* 0x000000ffff0e7224 */ /* 0x000fe400078e0a0e */
[----:B------:R-:W-:Y:S01]  /*10d0*/  IMAD.MOV R15, RZ, RZ, -R15 ;  /* 0x000000ffff0f7224 */ /* 0x000fe200078e0a0f */
[C---:B------:R-:W-:Y:S01]  /*10e0*/  ISETP.GT.U32.AND P2, PT, R20.reuse, R10, PT ;  /* 0x0000000a1400720c */ /* 0x040fe20003f44070 */
[----:B------:R-:W-:Y:S01]  /*10f0*/  @!P4 IMAD.IADD R9, R9, 0x1, -R20 ;  /* 0x000000010909c824 */ /* 0x000fe200078e0a14 */
[C---:B------:R-:W-:Y:S01]  /*1100*/  ISETP.GT.U32.AND P4, PT, R20.reuse, R11, PT ;  /* 0x0000000b1400720c */ /* 0x040fe20003f84070 */
[C---:B------:R-:W-:Y:S01]  /*1110*/  IMAD R14, R20.reuse, R14, R27 ;  /* 0x0000000e140e7224 */ /* 0x040fe200078e021b */
[----:B------:R-:W-:Y:S01]  /*1120*/  IABS R27, R37 ;  /* 0x00000025001b7213 */ /* 0x000fe20000000000 */
[----:B------:R-:W-:Y:S01]  /*1130*/  IMAD R15, R20, R15, R29 ;  /* 0x0000000f140f7224 */ /* 0x000fe200078e021d */
[----:B------:R-:W-:Y:S01]  /*1140*/  IABS R29, R38 ;  /* 0x00000026001d7213 */ /* 0x000fe20000000000 */
[----:B------:R-:W-:-:S02]  /*1150*/  @!P0 IMAD.MOV R7, RZ, RZ, -R7 ;  /* 0x000000ffff078224 */ /* 0x000fc400078e0a07 */
[----:B------:R-:W-:Y:S02]  /*1160*/  @!P1 IMAD.MOV R8, RZ, RZ, -R8 ;  /* 0x000000ffff089224 */ /* 0x000fe400078e0a08 */
[----:B------:R-:W-:-:S04]  /*1170*/  IMAD.HI.U32 R16, R6, R25, RZ ;  /* 0x0000001906107227 */ /* 0x000fc800078e00ff */
[--C-:B------:R-:W-:Y:S01]  /*1180*/  @!P2 IMAD.IADD R10, R10, 0x1, -R20.reuse ;  /* 0x000000010a0aa824 */ /* 0x100fe200078e0a14 */
[C---:B------:R-:W-:Y:S01]  /*1190*/  ISETP.GT.U32.AND P2, PT, R20.reuse, R12, PT ;  /* 0x0000000c1400720c */ /* 0x040fe20003f44070 */
[----:B------:R-:W-:Y:S01]  /*11a0*/  @!P4 IMAD.IADD R11, R11, 0x1, -R20 ;  /* 0x000000010b0bc824 */ /* 0x000fe200078e0a14 */
[----:B------:R-:W-:Y:S01]  /*11b0*/  ISETP.GT.U32.AND P4, PT, R20, R13, PT ;  /* 0x0000000d1400720c */ /* 0x000fe20003f84070 */
[----:B------:R-:W-:-:S03]  /*11c0*/  IMAD.HI.U32 R17, R6, R27, RZ ;  /* 0x0000001b06117227 */ /* 0x000fc600078e00ff */
[----:B------:R-:W-:Y:S01]  /*11d0*/  ISETP.GT.U32.AND P0, PT, R20, R11, PT ;  /* 0x0000000b1400720c */ /* 0x000fe20003f04070 */
[----:B------:R-:W-:-:S04]  /*11e0*/  IMAD.HI.U32 R4, R6, R21, RZ ;  /* 0x0000001506047227 */ /* 0x000fc800078e00ff */
[----:B------:R-:W-:-:S04]  /*11f0*/  IMAD.HI.U32 R18, R6, R29, RZ ;  /* 0x0000001d06127227 */ /* 0x000fc800078e00ff */
[--C-:B------:R-:W-:Y:S01]  /*1200*/  @!P2 IMAD.IADD R12, R12, 0x1, -R20.reuse ;  /* 0x000000010c0ca824 */ /* 0x100fe200078e0a14 */
[C---:B------:R-:W-:Y:S01]  /*1210*/  ISETP.GT.U32.AND P2, PT, R20.reuse, R14, PT ;  /* 0x0000000e1400720c */ /* 0x040fe20003f44070 */
[----:B------:R-:W-:Y:S01]  /*1220*/  @!P4 IMAD.IADD R13, R13, 0x1, -R20 ;  /* 0x000000010d0dc824 */ /* 0x000fe200078e0a14 */
[----:B------:R-:W-:Y:S01]  /*1230*/  ISETP.GT.U32.AND P4, PT, R20, R15, PT ;  /* 0x0000000f1400720c */ /* 0x000fe20003f84070 */
[----:B------:R-:W-:Y:S01]  /*1240*/  IMAD.HI.U32 R6, R6, R31, RZ ;  /* 0x0000001f06067227 */ /* 0x000fe200078e00ff */
[----:B------:R-:W-:-:S03]  /*1250*/  ISETP.GT.U32.AND P1, PT, R20, R12, PT ;  /* 0x0000000c1400720c */ /* 0x000fc60003f24070 */
[----:B------:R-:W-:Y:S02]  /*1260*/  IMAD.MOV R16, RZ, RZ, -R16 ;  /* 0x000000ffff107224 */ /* 0x000fe400078e0a10 */
[----:B------:R-:W-:Y:S02]  /*1270*/  IMAD.MOV R17, RZ, RZ, -R17 ;  /* 0x000000ffff117224 */ /* 0x000fe400078e0a11 */
[----:B------:R-:W-:Y:S02]  /*1280*/  IMAD.MOV R24, RZ, RZ, -R6 ;  /* 0x000000ffff187224 */ /* 0x000fe400078e0a06 */
[C---:B------:R-:W-:Y:S02]  /*1290*/  IMAD R6, R20.reuse, R16, R25 ;  /* 0x0000001014067224 */ /* 0x040fe400078e0219 */
[----:B------:R-:W-:Y:S02]  /*12a0*/  IMAD R16, R20, R17, R27 ;  /* 0x0000001114107224 */ /* 0x000fe400078e021b */
[--C-:B------:R-:W-:Y:S01]  /*12b0*/  @!P2 IMAD.IADD R14, R14, 0x1, -R20.reuse ;  /* 0x000000010e0ea824 */ /* 0x100fe200078e0a14 */
[----:B------:R-:W-:Y:S01]  /*12c0*/  ISETP.GT.U32.AND P2, PT, R20, R13, PT ;  /* 0x0000000d1400720c */ /* 0x000fe20003f44070 */
[----:B------:R-:W-:-:S02]  /*12d0*/  @!P4 IMAD.IADD R15, R15, 0x1, -R20 ;  /* 0x000000010f0fc824 */ /* 0x000fc400078e0a14 */
[----:B------:R-:W-:Y:S01]  /*12e0*/  @!P3 IMAD.MOV R9, RZ, RZ, -R9 ;  /* 0x000000ffff09b224 */ /* 0x000fe200078e0a09 */
[C---:B------:R-:W-:Y:S01]  /*12f0*/  ISETP.GT.U32.AND P3, PT, R20.reuse, R14, PT ;  /* 0x0000000e1400720c */ /* 0x040fe20003f64070 */
[--C-:B------:R-:W-:Y:S01]  /*1300*/  @!P0 IMAD.IADD R11, R11, 0x1, -R20.reuse ;  /* 0x000000010b0b8824 */ /* 0x100fe200078e0a14 */
[----:B------:R-:W-:Y:S01]  /*1310*/  ISETP.GT.U32.AND P4, PT, R20, R15, PT ;  /* 0x0000000f1400720c */ /* 0x000fe20003f84070 */
[----:B------:R-:W-:Y:S01]  /*1320*/  @!P1 IMAD.IADD R12, R12, 0x1, -R20 ;  /* 0x000000010c0c9824 */ /* 0x000fe200078e0a14 */
[C---:B------:R-:W-:Y:S01]  /*1330*/  ISETP.GT.U32.AND P0, PT, R20.reuse, R6, PT ;  /* 0x000000061400720c */ /* 0x040fe20003f04070 */
[----:B------:R-:W-:Y:S01]  /*1340*/  IMAD.MOV R4, RZ, RZ, -R4 ;  /* 0x000000ffff047224 */ /* 0x000fe200078e0a04 */
[C---:B------:R-:W-:Y:S01]  /*1350*/  ISETP.GT.U32.AND P1, PT, R20.reuse, R16, PT ;  /* 0x000000101400720c */ /* 0x040fe20003f24070 */
[----:B------:R-:W-:Y:S02]  /*1360*/  IMAD.MOV R18, RZ, RZ, -R18 ;  /* 0x000000ffff127224 */ /* 0x000fe400078e0a12 */
[----:B------:R-:W-:-:S02]  /*1370*/  IMAD R4, R20, R4, R21 ;  /* 0x0000000414047224 */ /* 0x000fc400078e0215 */
[C---:B------:R-:W-:Y:S01]  /*1380*/  IMAD R17, R20.reuse, R18, R29 ;  /* 0x0000001214117224 */ /* 0x040fe200078e021d */
[----:B------:R-:W1:Y:S01]  /*1390*/  LDS R21, [UR8] ;  /* 0x00000008ff157984 */ /* 0x000e620008000800 */
[C---:B------:R-:W-:Y:S01]  /*13a0*/  IMAD R18, R20.reuse, R24, R31 ;  /* 0x0000001814127224 */ /* 0x040fe200078e021f */
[----:B------:R-:W-:Y:S01]  /*13b0*/  SHF.R.U32.HI R24, RZ, 0x5, R156 ;  /* 0x00000005ff187819 */ /* 0x000fe2000001169c */
[----:B------:R-:W-:Y:S01]  /*13c0*/  @!P5 IMAD.MOV R10, RZ, RZ, -R10 ;  /* 0x000000ffff0ad224 */ /* 0x000fe200078e0a0a */
[C---:B------:R-:W-:Y:S01]  /*13d0*/  ISETP.GT.U32.AND P5, PT, R20.reuse, R4, PT ;  /* 0x000000041400720c */ /* 0x040fe20003fa4070 */
[--C-:B------:R-:W-:Y:S01]  /*13e0*/  @!P2 IMAD.IADD R13, R13, 0x1, -R20.reuse ;  /* 0x000000010d0da824 */ /* 0x100fe200078e0a14 */
[----:B------:R-:W-:Y:S01]  /*13f0*/  ISETP.GT.U32.AND P2, PT, R20, R17, PT ;  /* 0x000000111400720c */ /* 0x000fe20003f44070 */
[--C-:B------:R-:W-:Y:S01]  /*1400*/  @!P3 IMAD.IADD R14, R14, 0x1, -R20.reuse ;  /* 0x000000010e0eb824 */ /* 0x100fe200078e0a14 */
[----:B------:R-:W-:Y:S01]  /*1410*/  ISETP.GT.U32.AND P3, PT, R20, R18, PT ;  /* 0x000000121400720c */ /* 0x000fe20003f64070 */
[--C-:B------:R-:W-:Y:S01]  /*1420*/  @!P4 IMAD.IADD R15, R15, 0x1, -R20.reuse ;  /* 0x000000010f0fc824 */ /* 0x100fe200078e0a14 */
[----:B------:R-:W-:Y:S01]  /*1430*/  ISETP.GE.AND P4, PT, R28, RZ, PT ;  /* 0x000000ff1c00720c */ /* 0x000fe20003f86270 */
[--C-:B------:R-:W-:Y:S01]  /*1440*/  @!P0 IMAD.IADD R6, R6, 0x1, -R20.reuse ;  /* 0x0000000106068824 */ /* 0x100fe200078e0a14 */
[----:B------:R-:W-:Y:S01]  /*1450*/  ISETP.GE.AND P0, PT, R32, RZ, PT ;  /* 0x000000ff2000720c */ /* 0x000fe20003f06270 */
[----:B------:R-:W-:Y:S01]  /*1460*/  @!P1 IMAD.IADD R16, R16, 0x1, -R20 ;  /* 0x0000000110109824 */ /* 0x000fe200078e0a14 */
[----:B------:R-:W-:-:S02]  /*1470*/  ISETP.GE.AND P1, PT, R33, RZ, PT ;  /* 0x000000ff2100720c */ /* 0x000fc40003f26270 */
[----:B------:R-:W-:Y:S01]  /*1480*/  R2UR UR7, R24 ;  /* 0x00000000180772ca */ /* 0x000fe200000e0000 */
[--C-:B------:R-:W-:Y:S01]  /*1490*/  @!P5 IMAD.IADD R4, R4, 0x1, -R20.reuse ;  /* 0x000000010404d824 */ /* 0x100fe200078e0a14 */
[----:B------:R-:W-:Y:S01]  /*14a0*/  BAR.SYNC.DEFER_BLOCKING 0x0 ;  /* 0x0000000000007b1d */ /* 0x000fe20000010000 */
[--C-:B------:R-:W-:Y:S01]  /*14b0*/  @!P2 IMAD.IADD R17, R17, 0x1, -R20.reuse ;  /* 0x000000011111a824 */ /* 0x100fe200078e0a14 */
[----:B------:R-:W-:Y:S01]  /*14c0*/  ISETP.GE.AND P5, PT, R30, RZ, PT ;  /* 0x000000ff1e00720c */ /* 0x000fe20003fa6270 */
[----:B------:R-:W-:Y:S01]  /*14d0*/  @!P3 IMAD.IADD R18, R18, 0x1, -R20 ;  /* 0x000000011212b824 */ /* 0x000fe200078e0a14 */
[----:B------:R-:W-:Y:S01]  /*14e0*/  ISETP.GE.AND P2, PT, R34, RZ, PT ;  /* 0x000000ff2200720c */ /* 0x000fe20003f46270 */
[----:B------:R-:W-:Y:S01]  /*14f0*/  @!P4 IMAD.MOV R11, RZ, RZ, -R11 ;  /* 0x000000ffff0bc224 */ /* 0x000fe200078e0a0b */
[C---:B------:R-:W-:Y:S01]  /*1500*/  ISETP.GT.U32.AND P3, PT, R20.reuse, R4, PT ;  /* 0x000000041400720c */ /* 0x040fe20003f64070 */
[----:B------:R-:W-:Y:S01]  /*1510*/  @!P0 IMAD.MOV R13, RZ, RZ, -R13 ;  /* 0x000000ffff0d8224 */ /* 0x000fe200078e0a0d */
[C---:B------:R-:W-:Y:S01]  /*1520*/  ISETP.GT.U32.AND P4, PT, R20.reuse, R6, PT ;  /* 0x000000061400720c */ /* 0x040fe20003f84070 */
[----:B------:R-:W-:Y:S01]  /*1530*/  @!P1 IMAD.MOV R14, RZ, RZ, -R14 ;  /* 0x000000ffff0e9224 */ /* 0x000fe200078e0a0e */
[----:B------:R-:W-:-:S02]  /*1540*/  ISETP.GT.U32.AND P0, PT, R20, R16, PT ;  /* 0x000000101400720c */ /* 0x000fc40003f04070 */
[----:B------:R-:W-:-:S03]  /*1550*/  ISETP.GT.U32.AND P1, PT, R20, R17, PT ;  /* 0x000000111400720c */ /* 0x000fc60003f24070 */
[----:B------:R-:W-:Y:S01]  /*1560*/  @!P5 IMAD.MOV R12, RZ, RZ, -R12 ;  /* 0x000000ffff0cd224 */ /* 0x000fe200078e0a0c */
[----:B------:R-:W-:Y:S01]  /*1570*/  ISETP.GT.U32.AND P5, PT, R20, R18, PT ;  /* 0x000000121400720c */ /* 0x000fe20003fa4070 */
[----:B------:R-:W-:Y:S01]  /*1580*/  @!P2 IMAD.MOV R15, RZ, RZ, -R15 ;  /* 0x000000ffff0fa224 */ /* 0x000fe200078e0a0f */
[----:B------:R-:W-:Y:S01]  /*1590*/  ISETP.GE.AND P2, PT, R35, RZ, PT ;  /* 0x000000ff2300720c */ /* 0x000fe20003f46270 */
[--C-:B------:R-:W-:Y:S01]  /*15a0*/  @!P3 IMAD.IADD R4, R4, 0x1, -R20.reuse ;  /* 0x000000010404b824 */ /* 0x100fe200078e0a14 */
[----:B------:R-:W-:Y:S01]  /*15b0*/  ISETP.GE.AND P3, PT, R36, RZ, PT ;  /* 0x000000ff2400720c */ /* 0x000fe20003f66270 */
[--C-:B------:R-:W-:Y:S01]  /*15c0*/  @!P4 IMAD.IADD R6, R6, 0x1, -R20.reuse ;  /* 0x000000010606c824 */ /* 0x100fe200078e0a14 */
[----:B------:R-:W-:Y:S01]  /*15d0*/  ISETP.GE.AND P4, PT, R37, RZ, PT ;  /* 0x000000ff2500720c */ /* 0x000fe20003f86270 */
[--C-:B------:R-:W-:Y:S01]  /*15e0*/  @!P0 IMAD.IADD R16, R16, 0x1, -R20.reuse ;  /* 0x0000000110108824 */ /* 0x100fe200078e0a14 */
[----:B------:R-:W-:Y:S01]  /*15f0*/  ISETP.GE.AND P0, PT, R38, RZ, PT ;  /* 0x000000ff2600720c */ /* 0x000fe20003f06270 */
[----:B------:R-:W-:Y:S01]  /*1600*/  @!P1 IMAD.IADD R17, R17, 0x1, -R20 ;  /* 0x0000000111119824 */ /* 0x000fe200078e0a14 */
[----:B------:R-:W-:-:S02]  /*1610*/  ISETP.GE.AND P1, PT, R26, RZ, PT ;  /* 0x000000ff1a00720c */ /* 0x000fc40003f26270 */
[----:B-1----:R-:W-:Y:S01]  /*1620*/  R2UR UR18, R21 ;  /* 0x00000000151272ca */ /* 0x002fe200000e0000 */
[----:B------:R-:W-:Y:S01]  /*1630*/  @!P5 IMAD.IADD R18, R18, 0x1, -R20 ;  /* 0x000000011212d824 */ /* 0x000fe200078e0a14 */
[----:B------:R-:W-:Y:S01]  /*1640*/  ISETP.NE.AND P5, PT, R23, RZ, PT ;  /* 0x000000ff1700720c */ /* 0x000fe20003fa5270 */
[----:B------:R-:W-:Y:S01]  /*1650*/  @!P2 IMAD.MOV R4, RZ, RZ, -R4 ;  /* 0x000000ffff04a224 */ /* 0x000fe200078e0a04 */
[----:B------:R-:W-:Y:S01]  /*1660*/  ISETP.GE.AND P2, PT, R166, RZ, PT ;  /* 0x000000ffa600720c */ /* 0x000fe20003f46270 */
[----:B------:R-:W-:Y:S01]  /*1670*/  @!P3 IMAD.MOV R6, RZ, RZ, -R6 ;  /* 0x000000ffff06b224 */ /* 0x000fe200078e0a06 */
[----:B------:R-:W-:Y:S01]  /*1680*/  ISETP.NE.AND P3, PT, R22, RZ, PT ;  /* 0x000000ff1600720c */ /* 0x000fe20003f65270 */
[----:B------:R-:W-:Y:S01]  /*1690*/  @!P4 IMAD.MOV R16, RZ, RZ, -R16 ;  /* 0x000000ffff10c224 */ /* 0x000fe200078e0a10 */
[C---:B------:R-:W-:Y:S01]  /*16a0*/  SEL R184, R190.reuse, R4, !P5 ;  /* 0x00000004beb87207 */ /* 0x040fe20006800000 */
[----:B------:R-:W-:Y:S01]  /*16b0*/  @!P0 IMAD.MOV R17, RZ, RZ, -R17 ;  /* 0x000000ffff118224 */ /* 0x000fe200078e0a11 */
[C---:B------:R-:W-:Y:S01]  /*16c0*/  SEL R173, R190.reuse, R5, !P5 ;  /* 0x00000005bead7207 */ /* 0x040fe20006800000 */
[----:B------:R-:W-:Y:S01]  /*16d0*/  @!P1 IMAD.MOV R18, RZ, RZ, -R18 ;  /* 0x000000ffff129224 */ /* 0x000fe200078e0a12 */
[C---:B------:R-:W-:Y:S01]  /*16e0*/  SEL R174, R190.reuse, R7, !P5 ;  /* 0x00000007beae7207 */ /* 0x040fe20006800000 */
[C---:B------:R-:W-:Y:S01]  /*16f0*/  VIADD R4, R195.reuse, 0xffffffed ;  /* 0xffffffedc3047836 */ /* 0x040fe20000000000 */
[C---:B------:R-:W-:Y:S01]  /*1700*/  SEL R175, R190.reuse, R8, !P5 ;  /* 0x00000008beaf7207 */ /* 0x040fe20006800000 */
[C---:B------:R-:W-:Y:S01]  /*1710*/  VIADD R5, R195.reuse, 0xffffffe8 ;  /* 0xffffffe8c3057836 */ /* 0x040fe20000000000 */
[C---:B------:R-:W-:Y:S01]  /*1720*/  SEL R176, R190.reuse, R9, !P5 ;  /* 0x00000009beb07207 */ /* 0x040fe20006800000 */
[C---:B------:R-:W-:Y:S01]  /*1730*/  VIADD R20, R195.reuse, 0xffffffec ;  /* 0xffffffecc3147836 */ /* 0x040fe20000000000 */
        /* <DEDUP_REMOVED lines=9> */
[----:B------:R-:W-:Y:S01]  /*17d0*/  VIADD R14, R195, 0xfffffffe ;  /* 0xfffffffec30e7836 */ /* 0x000fe20000000000 */
[----:B------:R-:W-:-:S02]  /*17e0*/  SEL R183, R190, R15, !P5 ;  /* 0x0000000fbeb77207 */ /* 0x000fc40006800000 */
[C---:B------:R-:W-:Y:S01]  /*17f0*/  SEL R185, R190.reuse, R6, !P5 ;  /* 0x00000006beb97207 */ /* 0x040fe20006800000 */
[C---:B------:R-:W-:Y:S01]  /*1800*/  VIADD R6, R195.reuse, 0xffffffef ;  /* 0xffffffefc3067836 */ /* 0x040fe20000000000 */
[C---:B------:R-:W-:Y:S02]  /*1810*/  SEL R186, R190.reuse, R16, !P5 ;  /* 0x00000010beba7207 */ /* 0x040fe40006800000 */
[C---:B------:R-:W-:Y:S01]  /*1820*/  SEL R187, R190.reuse, R17, !P5 ;  /* 0x00000011bebb7207 */ /* 0x040fe20006800000 */
[C---:B------:R-:W-:Y:S01]  /*1830*/  VIADD R17, R195.reuse, 0xfffffffc ;  /* 0xfffffffcc3117836 */ /* 0x040fe20000000000 */
[C---:B------:R-:W-:Y:S02]  /*1840*/  SEL R188, R190.reuse, R18, !P5 ;  /* 0x00000012bebc7207 */ /* 0x040fe40006800000 */
[----:B------:R-:W-:Y:S02]  /*1850*/  SEL R190, R190, R19, !P5 ;  /* 0x00000013bebe7207 */ /* 0x000fe40006800000 */
[----:B------:R-:W-:Y:S01]  /*1860*/  ISETP.GE.U32.AND P5, PT, R4, 0x7fffffce, PT ;  /* 0x7fffffce0400780c */ /* 0x000fe20003fa6070 */
[----:B------:R-:W-:Y:S01]  /*1870*/  VIADD R4, R195, 0xffffffe9 ;  /* 0xffffffe9c3047836 */ /* 0x000fe20000000000 */
[----:B------:R-:W-:-:S02]  /*1880*/  @!P3 LOP3.LUT R3, RZ, R22, RZ, 0x33, !PT ;  /* 0x00000016ff03b212 */ /* 0x000fc400078e33ff */
[----:B------:R-:W-:Y:S01]  /*1890*/  ISETP.GE.U32.AND P3, PT, R5, 0x7fffffc9, PT ;  /* 0x7fffffc90500780c */ /* 0x000fe20003f66070 */
[C---:B------:R-:W-:Y:S01]  /*18a0*/  VIADD R5, R195.reuse, 0xffffffea ;  /* 0xffffffeac3057836 */ /* 0x040fe20000000000 */
[----:B------:R-:W-:Y:S01]  /*18b0*/  ISETP.GE.U32.AND P2, PT, R4, 0x7fffffca, PT ;  /* 0x7fffffca0400780c */ /* 0x000fe20003f46070 */
[----:B------:R-:W-:Y:S01]  /*18c0*/  VIADD R4, R195, 0xffffffeb ;  /* 0xffffffebc3047836 */ /* 0x000fe20000000000 */
[----:B------:R-:W-:Y:S01]  /*18d0*/  ISETP.GE.U32.AND P1, PT, R20, 0x7fffffcd, PT ;  /* 0x7fffffcd1400780c */ /* 0x000fe20003f26070 */
[----:B-----5:R-:W-:Y:S01]  /*18e0*/  IMAD R171, R3, UR5, RZ ;  /* 0x0000000503ab7c24 */ /* 0x020fe2000f8e02ff */
[----:B------:R-:W-:Y:S01]  /*18f0*/  ISETP.GE.U32.AND P4, PT, R6, 0x7fffffd0, PT ;  /* 0x7fffffd00600780c */ /* 0x000fe20003f86070 */
[----:B------:R-:W-:Y:S01]  /*1900*/  VIADD R6, R195, 0xffffffe4 ;  /* 0xffffffe4c3067836 */ /* 0x000fe20000000000 */
[----:B------:R-:W-:Y:S01]  /*1910*/  ISETP.GE.U32.AND P0, PT, R7, 0x7fffffcf, PT ;  /* 0x7fffffcf0700780c */ /* 0x000fe20003f06070 */
[----:B------:R-:W-:Y:S01]  /*1920*/  IMAD.SHL.U32 R172, R171, 0x4, RZ ;  /* 0x00000004abac7824 */ /* 0x000fe200078e00ff */
[----:B------:R-:W-:-:S02]  /*1930*/  SEL R8, RZ, 0x1fffe, P5 ;  /* 0x0001fffeff087807 */ /* 0x000fc40002800000 */
[----:B------:R-:W-:Y:S01]  /*1940*/  ISETP.GE.U32.AND P5, PT, R4, 0x7fffffcc, PT ;  /* 0x7fffffcc0400780c */ /* 0x000fe20003fa6070 */
[----:B------:R-:W-:Y:S01]  /*1950*/  VIADD R4, R195, 0xffffffe5 ;  /* 0xffffffe5c3047836 */ /* 0x000fe20000000000 */
[----:B------:R-:W-:Y:S02]  /*1960*/  SEL R7, RZ, 0x1, P1 ;  /* 0x00000001ff077807 */ /* 0x000fe40000800000 */
[----:B------:R-:W-:Y:S02]  /*1970*/  ISETP.GE.U32.AND P1, PT, R5, 0x7fffffcb, PT ;  /* 0x7fffffcb0500780c */ /* 0x000fe40003f26070 */
[----:B------:R-:W-:Y:S02]  /*1980*/  SEL R5, RZ, 0x4, P0 ;  /* 0x00000004ff057807 */ /* 0x000fe40000000000 */
[----:B------:R-:W-:Y:S02]  /*1990*/  ISETP.GE.U32.AND P0, PT, R6, 0x7fffffc5, PT ;  /* 0x7fffffc50600780c */ /* 0x000fe40003f06070 */
[----:B------:R-:W-:-:S02]  /*19a0*/  SEL R6, RZ, 0x7fff8, P4 ;  /* 0x0007fff8ff067807 */ /* 0x000fc40002000000 */
[----:B------:R-:W-:Y:S01]  /*19b0*/  ISETP.GE.U32.AND P4, PT, R4, 0x7fffffc6, PT ;  /* 0x7fffffc60400780c */ /* 0x000fe20003f86070 */
[C---:B------:R-:W-:Y:S01]  /*19c0*/  VIADD R4, R195.reuse, 0xffffffe7 ;  /* 0xffffffe7c3047836 */ /* 0x040fe20000000000 */
[----:B------:R-:W-:Y:S02]  /*19d0*/  SEL R12, RZ, 0x1fffe, P2 ;  /* 0x0001fffeff0c7807 */ /* 0x000fe40001000000 */
[----:B------:R-:W-:Y:S02]  /*19e0*/  SEL R11, RZ, 0x1, P3 ;  /* 0x00000001ff0b7807 */ /* 0x000fe40001800000 */
[----:B------:R-:W-:Y:S01]  /*19f0*/  ISETP.GE.U32.AND P2, PT, R4, 0x7fffffc8, PT ;  /* 0x7fffffc80400780c */ /* 0x000fe20003f46070 */
[----:B------:R-:W-:Y:S01]  /*1a00*/  VIADD R4, R195, 0xffffffe1 ;  /* 0xffffffe1c3047836 */ /* 0x000fe20000000000 */
[----:B------:R-:W-:Y:S02]  /*1a10*/  ISETP.GE.U32.AND P3, PT, R9, 0x7fffffc7, PT ;  /* 0x7fffffc70900780c */ /* 0x000fe40003f66070 */
[----:B------:R-:W-:-:S02]  /*1a20*/  SEL R9, RZ, 0x4, P1 ;  /* 0x00000004ff097807 */ /* 0x000fc40000800000 */
[----:B------:R-:W-:Y:S01]  /*1a30*/  ISETP.GE.U32.AND P1, PT, R4, 0x7fffffc2, PT ;  /* 0x7fffffc20400780c */ /* 0x000fe20003f26070 */
[----:B------:R-:W-:Y:S01]  /*1a40*/  VIADD R4, R195, 0xffffffff ;  /* 0xffffffffc3047836 */ /* 0x000fe20000000000 */
[----:B------:R-:W-:Y:S02]  /*1a50*/  SEL R10, RZ, 0x7fff8, P5 ;  /* 0x0007fff8ff0a7807 */ /* 0x000fe40002800000 */
[----:B------:R-:W-:Y:S01]  /*1a60*/  ISETP.GE.U32.AND P5, PT, R13, 0x7fffffc3, PT ;  /* 0x7fffffc30d00780c */ /* 0x000fe20003fa6070 */
[----:B------:R-:W-:Y:S01]  /*1a70*/  VIADD R13, R195, 0xffffffe3 ;  /* 0xffffffe3c30d7836 */ /* 0x000fe20000000000 */
[----:B------:R-:W-:Y:S02]  /*1a80*/  SEL R19, RZ, 0x1fffe, P1 ;  /* 0x0001fffeff137807 */ /* 0x000fe40000800000 */
[----:B------:R-:W-:Y:S02]  /*1a90*/  ISETP.GE.U32.AND P1, PT, R17, 0x7fffffdd, PT ;  /* 0x7fffffdd1100780c */ /* 0x000fe40003f26070 */
[----:B------:R-:W-:-:S02]  /*1aa0*/  SEL R17, RZ, 0x4, P5 ;  /* 0x00000004ff117807 */ /* 0x000fc40002800000 */
[----:B------:R-:W-:Y:S02]  /*1ab0*/  SEL R16, RZ, 0x1fffe, P4 ;  /* 0x0001fffeff107807 */ /* 0x000fe40002000000 */
[----:B------:R-:W-:Y:S02]  /*1ac0*/  IADD3 R128, P5, PT, R172, UR12, RZ ;  /* 0x0000000cac807c10 */ /* 0x000fe4000ffbe0ff */
[----:B------:R-:W-:Y:S02]  /*1ad0*/  SEL R15, RZ, 0x1, P0 ;  /* 0x00000001ff0f7807 */ /* 0x000fe40000000000 */
[----:B------:R-:W-:Y:S01]  /*1ae0*/  ISETP.GE.U32.AND P4, PT, R4, 0x7fffffe0, PT ;  /* 0x7fffffe00400780c */ /* 0x000fe20003f86070 */
[----:B------:R-:W-:Y:S01]  /*1af0*/  VIADD R4, R195, 0xfffffffd ;  /* 0xfffffffdc3047836 */ /* 0x000fe20000000000 */
[----:B------:R-:W-:Y:S02]  /*1b00*/  ISETP.GE.U32.AND P0, PT, R13, 0x7fffffc4, PT ;  /* 0x7fffffc40d00780c */ /* 0x000fe40003f06070 */
[----:B------:R-:W-:-:S02]  /*1b10*/  SEL R13, RZ, 0x4, P3 ;  /* 0x00000004ff0d7807 */ /* 0x000fc40001800000 */
[----:B------:R-:W-:Y:S02]  /*1b20*/  LEA.HI.X.SX32 R129, R171, UR13, 0x2, P5 ;  /* 0x0000000dab817c11 */ /* 0x000fe4000a8f16ff */
[----:B------:R-:W-:Y:S02]  /*1b30*/  ISETP.GE.U32.AND P3, PT, R14, 0x7fffffdf, PT ;  /* 0x7fffffdf0e00780c */ /* 0x000fe40003f66070 */
[----:B------:R-:W-:Y:S02]  /*1b40*/  SEL R14, RZ, 0x7fff8, P2 ;  /* 0x0007fff8ff0e7807 */ /* 0x000fe40001000000 */
[----:B------:R-:W-:Y:S02]  /*1b50*/  SEL R18, RZ, 0x7fff8, P0 ;  /* 0x0007fff8ff127807 */ /* 0x000fe40000000000 */
[----:B------:R-:W-:Y:S02]  /*1b60*/  ISETP.GE.U32.AND P2, PT, R4, 0x7fffffde, PT ;  /* 0x7fffffde0400780c */ /* 0x000fe40003f46070 */
[----:B------:R-:W-:Y:S01]  /*1b70*/  IADD3 R130, P0, PT, R165, R128, RZ ;  /* 0x00000080a5827210 */ /* 0x000fe20007f1e0ff */
[----:B------:R-:W-:-:S12]  /*1b80*/  @P6 BRA `(.L_x_5) ;  /* 0x0000000000186947 */ /* 0x000fd80003800000 */
[----:B------:R-:W-:Y:S01]  /*1b90*/  ELECT P5, URZ, PT ;  /* 0x0000000000ff782f */ /* 0x000fe200038a0000 */
[----:B------:R-:W-:Y:S01]  /*1ba0*/  IMAD.MOV.U32 R3, RZ, RZ, 0x1 ;  /* 0x00000001ff037424 */ /* 0x000fe200078e00ff */
[----:B------:R-:W-:Y:S01]  /*1bb0*/  UMOV UR5, 0x40 ;  /* 0x0000004000057882 */ /* 0x000fe20000000000 */
[----:B------:R-:W-:Y:S01]  /*1bc0*/  UVIRTCOUNT.DEALLOC.SMPOOL 0x80 ;  /* 0x000000800000784c */ /* 0x000fe20000000000 */
[----:B------:R-:W-:-:S09]  /*1bd0*/  ULEA UR5, UR4, UR5, 0x18 ;  /* 0x0000000504057291 */ /* 0x000fd2000f8ec0ff */
[----:B------:R1:W-:Y:S03]  /*1be0*/  @P5 STS.U8 [UR5], R3 ;  /* 0x00000003ff005988 */ /* 0x0003e60008000005 */
.L_x_5:
[CC--:B------:R-:W-:Y:S01]  /*1bf0*/  LEA R124, P5, R126.reuse, R128.reuse, 0x3 ;  /* 0x000000807e7c7211 */ /* 0x0c0fe200078a18ff */
[----:B------:R-:W-:Y:S01]  /*1c00*/  USHF.L.U32 UR4, UR7, 0x15, URZ ;  /* 0x0000001507047899 */ /* 0x000fe200080006ff */
[C---:B------:R-:W-:Y:S01]  /*1c10*/  IMAD R109, R126.reuse, 0x28, RZ ;  /* 0x000000287e6d7824 */ /* 0x040fe200078e02ff */
[CC--:B------:R-:W-:Y:S01]  /*1c20*/  LEA.HI.X.SX32 R131, R126.reuse, R129.reuse, 0x2, P0 ;  /* 0x000000817e837211 */ /* 0x0c0fe200000f16ff */
[----:B------:R-:W-:Y:S01]  /*1c30*/  IMAD R152, R126, 0xa, RZ ;  /* 0x0000000a7e987824 */ /* 0x000fe200078e02ff */
[-C--:B------:R-:W-:Y:S01]  /*1c40*/  LEA.HI.X.SX32 R125, R164, R129.reuse, 0x2, P5 ;  /* 0x00000081a47d7211 */ /* 0x080fe200028f16ff */
[----:B------:R-:W-:Y:S01]  /*1c50*/  ULOP3.LUT UR4, UR4, 0x600000, URZ, 0xc0, !UPT ;  /* 0x0060000004047892 */ /* 0x000fe2000f8ec0ff */
[-C--:B------:R-:W-:Y:S01]  /*1c60*/  LEA R120, P5, R126, R128.reuse, 0x4 ;  /* 0x000000807e787211 */ /* 0x080fe200078a20ff */
[----:B------:R-:W-:Y:S01]  /*1c70*/  UIADD3 UR10, UPT, UPT, UR8, 0x8000, URZ ;  /* 0x00008000080a7890 */ /* 0x000fe2000fffe0ff */
[-C--:B------:R-:W-:Y:S01]  /*1c80*/  IADD3 R122, P0, PT, R162, R128.reuse, RZ ;  /* 0x00000080a27a7210 */ /* 0x080fe20007f1e0ff */
[----:B------:R-:W-:Y:S01]  /*1c90*/  UIADD3 UR9, UPT, UPT, UR18, UR4, URZ ;  /* 0x0000000412097290 */ /* 0x000fe2000fffe0ff */
[-C--:B------:R-:W-:Y:S01]  /*1ca0*/  LEA.HI.X.SX32 R121, R165, R129.reuse, 0x2, P5 ;  /* 0x00000081a5797211 */ /* 0x080fe200028f16ff */
[----:B------:R-:W-:Y:S01]  /*1cb0*/  IMAD R107, R126, 0x2c, RZ ;  /* 0x0000002c7e6b7824 */ /* 0x000fe200078e02ff */
[-C--:B------:R-:W-:Y:S01]  /*1cc0*/  IADD3 R116, P5, PT, R158, R128.reuse, RZ ;  /* 0x000000809e747210 */ /* 0x080fe20007fbe0ff */
[C---:B------:R-:W-:Y:S01]  /*1cd0*/  IMAD R151, R126.reuse, 0xb, RZ ;  /* 0x0000000b7e977824 */ /* 0x040fe200078e02ff */
[-C--:B------:R-:W-:Y:S01]  /*1ce0*/  LEA.HI.X.SX32 R123, R163, R129.reuse, 0x2, P0 ;  /* 0x00000081a37b7211 */ /* 0x080fe200000f16ff */
[C---:B------:R-:W-:Y:S01]  /*1cf0*/  IMAD R105, R126.reuse, 0x30, RZ ;  /* 0x000000307e697824 */ /* 0x040fe200078e02ff */
[-C--:B------:R-:W-:Y:S01]  /*1d00*/  LEA.HI.X.SX32 R117, R159, R129.reuse, 0x2, P5 ;  /* 0x000000819f757211 */ /* 0x080fe200028f16ff */
[C---:B------:R-:W-:Y:S01]  /*1d10*/  IMAD R103, R126.reuse, 0x34, RZ ;  /* 0x000000347e677824 */ /* 0x040fe200078e02ff */
[-C--:B------:R-:W-:Y:S01]  /*1d20*/  LEA R112, P5, R126, R128.reuse, 0x5 ;  /* 0x000000807e707211 */ /* 0x080fe200078a28ff */
[----:B------:R-:W-:Y:S01]  /*1d30*/  STTM.x64 tmem[UR9], RZ ;  /* 0x000000ff000079ed */ /* 0x000fe20008340009 */
[----:B------:R-:W2:Y:S01]  /*1d40*/  FENCE.VIEW.ASYNC.T ;  /* 0x00000000000073c6 */ /* 0x000ea20000000200 */
[-C--:B------:R-:W-:Y:S01]  /*1d50*/  IADD3 R118, P0, PT, R160, R128.reuse, RZ ;  /* 0x00000080a0767210 */ /* 0x080fe20007f1e0ff */
[----:B------:R-:W-:Y:S01]  /*1d60*/  IMAD R150, R126, 0xd, RZ ;  /* 0x0000000d7e967824 */ /* 0x000fe200078e02ff */
[-C--:B------:R-:W-:Y:S01]  /*1d70*/  LEA.HI.X.SX32 R113, R154, R129.reuse, 0x2, P5 ;  /* 0x000000819a717211 */ /* 0x080fe200028f16ff */
[C---:B------:R-:W-:Y:S01]  /*1d80*/  IMAD R101, R126.reuse, 0x38, RZ ;  /* 0x000000387e657824 */ /* 0x040fe200078e02ff */
[-C--:B------:R-:W-:Y:S01]  /*1d90*/  IADD3 R108, P5, PT, R109, R128.reuse, RZ ;  /* 0x000000806d6c7210 */ /* 0x080fe20007fbe0ff */
[C---:B------:R-:W-:Y:S01]  /*1da0*/  IMAD R149, R126.reuse, 0xe, RZ ;  /* 0x0000000e7e957824 */ /* 0x040fe200078e02ff */
[-C--:B------:R-:W-:Y:S01]  /*1db0*/  LEA.HI.X.SX32 R119, R161, R129.reuse, 0x2, P0 ;  /* 0x00000081a1777211 */ /* 0x080fe200000f16ff */
[----:B------:R-:W-:Y:S01]  /*1dc0*/  IMAD R99, R126, 0x3c, RZ ;  /* 0x0000003c7e637824 */ /* 0x000fe200078e02ff */
[-C--:B------:R-:W-:Y:S01]  /*1dd0*/  LEA.HI.X.SX32 R109, R152, R129.reuse, 0x2, P5 ;  /* 0x00000081986d7211 */ /* 0x080fe200028f16ff */
[----:B------:R-:W-:Y:S01]  /*1de0*/  IMAD R148, R126, 0xf, RZ ;  /* 0x0000000f7e947824 */ /* 0x000fe200078e02ff */
[C---:B------:R-:W-:Y:S01]  /*1df0*/  ISETP.NE.U32.AND P5, PT, R2.reuse, RZ, PT ;  /* 0x000000ff0200720c */ /* 0x040fe20003fa5070 */
[----:B-1----:R-:W-:Y:S01]  /*1e00*/  VIADD R3, R195, 0xfffffffb ;  /* 0xfffffffbc3037836 */ /* 0x002fe20000000000 */
[-C--:B------:R-:W-:Y:S01]  /*1e10*/  IADD3 R114, P0, PT, R155, R128.reuse, RZ ;  /* 0x000000809b727210 */ /* 0x080fe20007f1e0ff */
[C---:B------:R-:W-:Y:S01]  /*1e20*/  VIADD R4, R195.reuse, 0xfffffff9 ;  /* 0xfffffff9c3047836 */ /* 0x040fe20000000000 */
[----:B------:R-:W-:Y:S01]  /*1e30*/  LEA R147, R2, UR8, 0x7 ;  /* 0x0000000802937c11 */ /* 0x000fe2000f8e38ff */
[----:B------:R-:W-:Y:S01]  /*1e40*/  VIADD R181, R195, 0xffffffe0 ;  /* 0xffffffe0c3b57836 */ /* 0x000fe20000000000 */
[-C--:B------:R-:W-:Y:S01]  /*1e50*/  LEA.HI.X.SX32 R115, R157, R129.reuse, 0x2, P0 ;  /* 0x000000819d737211 */ /* 0x080fe200000f16ff */
[----:B------:R-:W-:Y:S01]  /*1e60*/  IMAD.IADD R11, R11, 0x1, R12 ;  /* 0x000000010b0b7824 */ /* 0x000fe200078e020c */
[-C--:B------:R-:W-:Y:S01]  /*1e70*/  IADD3 R110, P0, PT, R111, R128.reuse, RZ ;  /* 0x000000806f6e7210 */ /* 0x080fe20007f1e0ff */
[----:B------:R-:W-:Y:S01]  /*1e80*/  IMAD.IADD R15, R15, 0x1, R16 ;  /* 0x000000010f0f7824 */ /* 0x000fe200078e0210 */
[----:B------:R-:W-:Y:S01]  /*1e90*/  LOP3.LUT R138, R156, 0x1f, RZ, 0xc0, !PT ;  /* 0x0000001f9c8a7812 */ /* 0x000fe200078ec0ff */
[----:B------:R-:W-:Y:S01]  /*1ea0*/  IMAD.IADD R7, R7, 0x1, R8 ;  /* 0x0000000107077824 */ /* 0x000fe200078e0208 */
[----:B------:R-:W-:Y:S01]  /*1eb0*/  LEA.HI.X.SX32 R111, R153, R129, 0x2, P0 ;  /* 0x00000081996f7211 */ /* 0x000fe200000f16ff */
[----:B--2---:R-:W-:Y:S01]  /*1ec0*/  VOTEU.ALL UP0, P5 ;  /* 0x0000000000ff7886 */ /* 0x004fe20002800000 */
[----:B------:R-:W-:Y:S01]  /*1ed0*/  IADD3 R106, P0, PT, R107, R128, RZ ;  /* 0x000000806b6a7210 */ /* 0x000fe20007f1e0ff */
[----:B------:R-:W-:Y:S01]  /*1ee0*/  VOTEU.ALL UP1, P5 ;  /* 0x0000000000ff7886 */ /* 0x000fe20002820000 */
[----:B------:R-:W-:Y:S01]  /*1ef0*/  LOP3.LUT R11, R11, 0x3, RZ, 0xc0, !PT ;  /* 0x000000030b0b7812 */ /* 0x000fe200078ec0ff */
[----:B------:R-:W-:Y:S01]  /*1f00*/  IMAD.SHL.U32 R146, R126, 0x10, RZ ;  /* 0x000000107e927824 */ /* 0x000fe200078e00ff */
[----:B------:R-:W-:-:S04]  /*1f10*/  @!UP0 UIADD3 UR20, UPT, UPT, -UR6, 0x100000, URZ ;  /* 0x0010000006148890 */ /* 0x000fc8000fffe1ff */
[----:B------:R-:W-:Y:S02]  /*1f20*/  @!UP0 USHF.L.U32 UR21, UR20, 0xb, URZ ;  /* 0x0000000b14158899 */ /* 0x000fe400080006ff */
[----:B------:R-:W-:Y:S01]  /*1f30*/  @!UP0 USHF.L.U32 UR20, UR20, 0x1, URZ ;  /* 0x0000000114148899 */ /* 0x000fe200080006ff */
[----:B------:R-:W-:Y:S01]  /*1f40*/  IMAD R95, R126, 0x44, RZ ;  /* 0x000000447e5f7824 */ /* 0x000fe200078e02ff */
[----:B------:R-:W-:-:S04]  /*1f50*/  @!UP0 UIADD3 UR4, UPT, UPT, -UR6, 0x100000, URZ ;  /* 0x0010000006048890 */ /* 0x000fc8000fffe1ff */
[----:B------:R-:W-:Y:S02]  /*1f60*/  @!UP0 USHF.L.U32 UR5, UR4, 0xb, URZ ;  /* 0x0000000b04058899 */ /* 0x000fe400080006ff */
[----:B------:R-:W-:Y:S01]  /*1f70*/  @!UP0 USHF.L.U32 UR4, UR4, 0x1, URZ ;  /* 0x0000000104048899 */ /* 0x000fe200080006ff */
[----:B------:R-:W-:Y:S01]  /*1f80*/  BAR.SYNC.DEFER_BLOCKING 0x0 ;  /* 0x0000000000007b1d */ /* 0x000fe20000010000 */
[-C--:B------:R-:W-:Y:S01]  /*1f90*/  LEA.HI.X.SX32 R107, R151, R129.reuse, 0x2, P0 ;  /* 0x00000081976b7211 */ /* 0x080fe200000f16ff */
[C---:B------:R-:W-:Y:S01]  /*1fa0*/  IMAD R145, R126.reuse, 0x11, RZ ;  /* 0x000000117e917824 */ /* 0x040fe200078e02ff */
[-C--:B------:R-:W-:Y:S01]  /*1fb0*/  IADD3 R104, P0, PT, R105, R128.reuse, RZ ;  /* 0x0000008069687210 */ /* 0x080fe20007f1e0ff */
[----:B------:R-:W-:Y:S01]  /*1fc0*/  IMAD R93, R126, 0x48, RZ ;  /* 0x000000487e5d7824 */ /* 0x000fe200078e02ff */
[----:B------:R-:W-:Y:S01]  /*1fd0*/  LOP3.LUT R15, R15, 0x3, RZ, 0xc0, !PT ;  /* 0x000000030f0f7812 */ /* 0x000fe200078ec0ff */
[----:B------:R-:W-:Y:S01]  /*1fe0*/  VOTEU.ALL UP0, P5 ;  /* 0x0000000000ff7886 */ /* 0x000fe20002800000 */
[-C--:B------:R-:W-:Y:S01]  /*1ff0*/  LEA.HI.X.SX32 R105, R162, R129.reuse, 0x2, P0 ;  /* 0x00000081a2697211 */ /* 0x080fe200000f16ff */
[C---:B------:R-:W-:Y:S01]  /*2000*/  IMAD R144, R126.reuse, 0x12, RZ ;  /* 0x000000127e907824 */ /* 0x040fe200078e02ff */
[----:B------:R-:W-:Y:S01]  /*2010*/  IADD3 R102, P0, PT, R103, R128, RZ ;  /* 0x0000008067667210 */ /* 0x000fe20007f1e0ff */
[C---:B------:R-:W-:Y:S01]  /*2020*/  IMAD R91, R126.reuse, 0x4c, RZ ;  /* 0x0000004c7e5b7824 */ /* 0x040fe200078e02ff */
[----:B------:R-:W-:Y:S01]  /*2030*/  IADD3 R9, PT, PT, R11, R10, R9 ;  /* 0x0000000a0b097210 */ /* 0x000fe20007ffe009 */
[----:B------:R-:W-:Y:S01]  /*2040*/  IMAD R143, R126, 0x13, RZ ;  /* 0x000000137e8f7824 */ /* 0x000fe200078e02ff */
[-C--:B------:R-:W-:Y:S01]  /*2050*/  LEA.HI.X.SX32 R103, R150, R129.reuse, 0x2, P0 ;  /* 0x0000008196677211 */ /* 0x080fe200000f16ff */
[C---:B------:R-:W-:Y:S01]  /*2060*/  IMAD R89, R126.reuse, 0x50, RZ ;  /* 0x000000507e597824 */ /* 0x040fe200078e02ff */
[----:B------:R-:W-:Y:S01]  /*2070*/  IADD3 R100, P0, PT, R101, R128, RZ ;  /* 0x0000008065647210 */ /* 0x000fe20007f1e0ff */
[----:B------:R-:W-:Y:S01]  /*2080*/  IMAD.SHL.U32 R9, R9, 0x100, RZ ;  /* 0x0000010009097824 */ /* 0x000fe200078e00ff */
[----:B------:R-:W-:Y:S01]  /*2090*/  IADD3 R13, PT, PT, R15, R14, R13 ;  /* 0x0000000e0f0d7210 */ /* 0x000fe20007ffe00d */
[C---:B------:R-:W-:Y:S01]  /*20a0*/  IMAD R87, R126.reuse, 0x54, RZ ;  /* 0x000000547e577824 */ /* 0x040fe200078e02ff */
[-C--:B------:R-:W-:Y:S01]  /*20b0*/  LEA.HI.X.SX32 R101, R149, R129.reuse, 0x2, P0 ;  /* 0x0000008195657211 */ /* 0x080fe200000f16ff */
[C---:B------:R-:W-:Y:S01]  /*20c0*/  IMAD R142, R126.reuse, 0x15, RZ ;  /* 0x000000157e8e7824 */ /* 0x040fe200078e02ff */
[----:B------:R-:W-:Y:S01]  /*20d0*/  IADD3 R98, P0, PT, R99, R128, RZ ;  /* 0x0000008063627210 */ /* 0x000fe20007f1e0ff */
[----:B------:R-:W-:Y:S01]  /*20e0*/  IMAD R85, R126, 0x58, RZ ;  /* 0x000000587e557824 */ /* 0x000fe200078e02ff */
[----:B------:R-:W-:Y:S01]  /*20f0*/  LOP3.LUT R7, R7, 0x3, RZ, 0xc0, !PT ;  /* 0x0000000307077812 */ /* 0x000fe200078ec0ff */
[----:B------:R-:W1:Y:S02]  /*2100*/  FENCE.VIEW.ASYNC.S ;  /* 0x00000000000073c6 */ /* 0x000e640000000000 */
[----:B-1----:R-:W1:Y:S02]  /*2110*/  @!UP0 SYNCS.EXCH.64 URZ, [UR10], UR20 ;  /* 0x000000140aff85b2 */ /* 0x002e640008000100 */
[----:B-1----:R-:W-:Y:S01]  /*2120*/  BAR.SYNC.DEFER_BLOCKING 0x0 ;  /* 0x0000000000007b1d */ /* 0x002fe20000010000 */
[----:B------:R-:W-:Y:S01]  /*2130*/  LEA.HI.X.SX32 R99, R148, R129, 0x2, P0 ;  /* 0x0000008194637211 */ /* 0x000fe200000f16ff */
[C---:B------:R-:W-:Y:S01]  /*2140*/  IMAD R141, R126.reuse, 0x16, RZ ;  /* 0x000000167e8d7824 */ /* 0x040fe200078e02ff */
[----:B------:R-:W-:Y:S01]  /*2150*/  ISETP.GE.U32.AND P0, PT, R3, 0x7fffffdc, PT ;  /* 0x7fffffdc0300780c */ /* 0x000fe20003f06070 */
[----:B------:R-:W-:Y:S01]  /*2160*/  VIADD R3, R195, 0xfffffffa ;  /* 0xfffffffac3037836 */ /* 0x000fe20000000000 */
[----:B------:R-:W-:Y:S01]  /*2170*/  IADD3 R5, PT, PT, R7, R6, R5 ;  /* 0x0000000607057210 */ /* 0x000fe20007ffe005 */
[C---:B------:R-:W-:Y:S01]  /*2180*/  IMAD R83, R126.reuse, 0x5c, RZ ;  /* 0x0000005c7e537824 */ /* 0x040fe200078e02ff */
[----:B------:R-:W-:Y:S01]  /*2190*/  UIADD3 UR19, UPT, UPT, UR18, 0x40, URZ ;  /* 0x0000004012137890 */ /* 0x000fe2000fffe0ff */
[----:B------:R-:W-:-:S02]  /*21a0*/  IMAD R140, R126, 0x17, RZ ;  /* 0x000000177e8c7824 */ /* 0x000fc400078e02ff */
[C---:B------:R-:W-:Y:S02]  /*21b0*/  IMAD R81, R126.reuse, 0x60, RZ ;  /* 0x000000607e517824 */ /* 0x040fe400078e02ff */
[C---:B------:R-:W-:Y:S02]  /*21c0*/  IMAD R79, R126.reuse, 0x64, RZ ;  /* 0x000000647e4f7824 */ /* 0x040fe400078e02ff */
[C---:B------:R-:W-:Y:S02]  /*21d0*/  IMAD R139, R126.reuse, 0x19, RZ ;  /* 0x000000197e8b7824 */ /* 0x040fe400078e02ff */
[C---:B------:R-:W-:Y:S02]  /*21e0*/  IMAD R77, R126.reuse, 0x68, RZ ;  /* 0x000000687e4d7824 */ /* 0x040fe400078e02ff */
[C---:B------:R-:W-:Y:S02]  /*21f0*/  IMAD R137, R126.reuse, 0x1a, RZ ;  /* 0x0000001a7e897824 */ /* 0x040fe400078e02ff */
[----:B------:R-:W-:-:S02]  /*2200*/  IMAD R73, R126, 0x70, RZ ;  /* 0x000000707e497824 */ /* 0x000fc400078e02ff */
[----:B------:R-:W-:Y:S01]  /*2210*/  IMAD R75, R126, 0x6c, RZ ;  /* 0x0000006c7e4b7824 */ /* 0x000fe200078e02ff */
[----:B------:R1:W2:Y:S02]  /*2220*/  @!UP1 SYNCS.EXCH.64 URZ, [UR8+0x8008], UR4 ;  /* 0x0080080408ff95b2 */ /* 0x0002a40008000100 */
[----:B------:R-:W-:Y:S01]  /*2230*/  @!PT LDS RZ, [RZ] ;  /* 0x00000000fffff984 */ /* 0x000fe20000000800 */
[----:B------:R-:W-:Y:S01]  /*2240*/  @!PT LDS RZ, [RZ] ;  /* 0x00000000fffff984 */ /* 0x000fe20000000800 */
[----:B------:R-:W-:Y:S01]  /*2250*/  @!PT LDS RZ, [RZ] ;  /* 0x00000000fffff984 */ /* 0x000fe20000000800 */
[----:B--2---:R-:W-:Y:S01]  /*2260*/  LDGSTS.E [R147], desc[UR16][R128.64], !P4 ;  /* 0x0000000080937fae */ /* 0x004fe2000e1a1010 */
[----:B------:R-:W-:Y:S01]  /*2270*/  ISETP.GE.U32.AND P4, PT, R3, 0x7fffffdb, PT ;  /* 0x7fffffdb0300780c */ /* 0x000fe20003f86070 */
[C---:B------:R-:W-:Y:S02]  /*2280*/  VIADD R3, R195.reuse, 0xfffffff8 ;  /* 0xfffffff8c3037836 */ /* 0x040fe40000000000 */
[----:B------:R2:W-:Y:S01]  /*2290*/  LDGSTS.E [R147+0x4], desc[UR16][R130.64], !P3 ;  /* 0x0000400082937fae */ /* 0x0005e2000d9a1010 */
[----:B------:R-:W-:Y:S01]  /*22a0*/  ISETP.GE.U32.AND P3, PT, R4, 0x7fffffda, PT ;  /* 0x7fffffda0400780c */ /* 0x000fe20003f66070 */
[----:B------:R-:W-:Y:S02]  /*22b0*/  VIADD R4, R195, 0xfffffff7 ;  /* 0xfffffff7c3047836 */ /* 0x000fe40000000000 */
[----:B------:R3:W-:Y:S01]  /*22c0*/  LDGSTS.E [R147+0x8], desc[UR16][R124.64], !P2 ;  /* 0x000080007c937fae */ /* 0x0007e2000d1a1010 */
[----:B------:R-:W-:Y:S01]  /*22d0*/  ISETP.GE.U32.AND P2, PT, R3, 0x7fffffd9, PT ;  /* 0x7fffffd90300780c */ /* 0x000fe20003f46070 */
[----:B------:R-:W-:Y:S01]  /*22e0*/  VIADD R3, R195, 0xfffffff6 ;  /* 0xfffffff6c3037836 */ /* 0x000fe20000000000 */
[----:B-1----:R-:W1:Y:S01]  /*22f0*/  LDCU UR4, c[0x0][0x3b0] ;  /* 0x00007600ff0477ac */ /* 0x002e620008000800 */
[----:B------:R3:W-:Y:S01]  /*2300*/  LDGSTS.E [R147+0xc], desc[UR16][R122.64], !P1 ;  /* 0x0000c0007a937fae */ /* 0x0007e2000c9a1010 */
[----:B------:R-:W-:Y:S01]  /*2310*/  ISETP.GE.U32.AND P1, PT, R4, 0x7fffffd8, PT ;  /* 0x7fffffd80400780c */ /* 0x000fe20003f26070 */
[----:B------:R-:W-:-:S02]  /*2320*/  IMAD R69, R126, 0x78, RZ ;  /* 0x000000787e457824 */ /* 0x000fc400078e02ff */
[----:B------:R3:W-:Y:S01]  /*2330*/  LDGSTS.E [R147+0x10], desc[UR16][R120.64], !P0 ;  /* 0x0001000078937fae */ /* 0x0007e2000c1a1010 */
[----:B------:R-:W-:Y:S01]  /*2340*/  ISETP.GE.U32.AND P0, PT, R181, 0x7fffffc1, PT ;  /* 0x7fffffc1b500780c */ /* 0x000fe20003f06070 */
[----:B------:R-:W-:Y:S02]  /*2350*/  IMAD R170, R138, R127, RZ ;  /* 0x0000007f8aaa7224 */ /* 0x000fe400078e02ff */
[----:B------:R3:W-:Y:S01]  /*2360*/  LDGSTS.E [R147+0x14], desc[UR16][R118.64], !P4 ;  /* 0x0001400076937fae */ /* 0x0007e2000e1a1010 */
[----:B------:R-:W-:Y:S01]  /*2370*/  SEL R4, RZ, 0x1, P0 ;  /* 0x00000001ff047807 */ /* 0x000fe20000000000 */
[----:B------:R-:W-:Y:S01]  /*2380*/  IMAD R136, R126, 0x1b, RZ ;  /* 0x0000001b7e887824 */ /* 0x000fe200078e02ff */
[----:B------:R-:W-:Y:S01]  /*2390*/  ISETP.GE.U32.AND P4, PT, R3, 0x7fffffd7, PT ;  /* 0x7fffffd70300780c */ /* 0x000fe20003f86070 */
[----:B------:R-:W-:Y:S01]  /*23a0*/  VIADD R3, R195, 0xfffffff5 ;  /* 0xfffffff5c3037836 */ /* 0x000fe20000000000 */
[----:B------:R3:W-:Y:S01]  /*23b0*/  LDGSTS.E [R147+0x18], desc[UR16][R116.64], !P3 ;  /* 0x0001800074937fae */ /* 0x0007e2000d9a1010 */
[----:B------:R-:W-:-:S02]  /*23c0*/  IMAD.IADD R4, R4, 0x1, R19 ;  /* 0x0000000104047824 */ /* 0x000fc400078e0213 */
[----:B------:R-:W-:Y:S01]  /*23d0*/  IMAD R134, R126, 0x1e, RZ ;  /* 0x0000001e7e867824 */ /* 0x000fe200078e02ff */
[----:B------:R-:W-:Y:S01]  /*23e0*/  ISETP.GE.U32.AND P3, PT, R3, 0x7fffffd6, PT ;  /* 0x7fffffd60300780c */ /* 0x000fe20003f66070 */
[----:B------:R-:W-:Y:S01]  /*23f0*/  VIADD R3, R195, 0xfffffff4 ;  /* 0xfffffff4c3037836 */ /* 0x000fe20000000000 */
[----:B------:R-:W-:Y:S01]  /*2400*/  LOP3.LUT R4, R4, 0x3, RZ, 0xc0, !PT ;  /* 0x0000000304047812 */ /* 0x000fe200078ec0ff */
[----:B------:R3:W-:Y:S01]  /*2410*/  LDGSTS.E [R147+0x1c], desc[UR16][R114.64], !P2 ;  /* 0x0001c00072937fae */ /* 0x0007e2000d1a1010 */
[----:B------:R-:W-:Y:S02]  /*2420*/  IMAD.SHL.U32 R132, R170, 0x4, RZ ;  /* 0x00000004aa847824 */ /* 0x000fe400078e00ff */
[----:B------:R-:W-:Y:S01]  /*2430*/  IADD3 R4, PT, PT, R4, R18, R17 ;  /* 0x0000001204047210 */ /* 0x000fe20007ffe011 */
[----:B------:R3:W-:Y:S01]  /*2440*/  LDGSTS.E [R147+0x20], desc[UR16][R112.64], !P1 ;  /* 0x0002000070937fae */ /* 0x0007e2000c9a1010 */
[----:B------:R-:W-:Y:S01]  /*2450*/  ISETP.GE.U32.AND P2, PT, R3, 0x7fffffd5, PT ;  /* 0x7fffffd50300780c */ /* 0x000fe20003f46070 */
[----:B------:R-:W-:Y:S01]  /*2460*/  VIADD R3, R195, 0xfffffff3 ;  /* 0xfffffff3c3037836 */ /* 0x000fe20000000000 */
[----:B------:R-:W-:Y:S01]  /*2470*/  LOP3.LUT R4, R4, 0xf, RZ, 0xc0, !PT ;  /* 0x0000000f04047812 */ /* 0x000fe200078ec0ff */
[----:B------:R3:W-:Y:S01]  /*2480*/  LDGSTS.E [R147+0x24], desc[UR16][R110.64], !P4 ;  /* 0x000240006e937fae */ /* 0x0007e2000e1a1010 */
[----:B-1----:R-:W-:-:S02]  /*2490*/  IMAD R173, R173, UR4, RZ ;  /* 0x00000004adad7c24 */ /* 0x002fc4000f8e02ff */
[----:B------:R-:W-:Y:S01]  /*24a0*/  ISETP.GE.U32.AND P1, PT, R3, 0x7fffffd4, PT ;  /* 0x7fffffd40300780c */ /* 0x000fe20003f26070 */
[----:B------:R-:W-:Y:S01]  /*24b0*/  IMAD R13, R13, 0x10, R4 ;  /* 0x000000100d0d7824 */ /* 0x000fe200078e0204 */
[----:B------:R-:W-:Y:S01]  /*24c0*/  LOP3.LUT R4, R9, 0xf00, RZ, 0xe2, !PT ;  /* 0x00000f0009047812 */ /* 0x000fe200078ee2ff */
[----:B------:R-:W-:Y:S01]  /*24d0*/  VIADD R3, R195, 0xfffffff2 ;  /* 0xfffffff2c3037836 */ /* 0x000fe20000000000 */
[----:B------:R3:W-:Y:S01]  /*24e0*/  LDGSTS.E [R147+0x28], desc[UR16][R108.64], !P3 ;  /* 0x000280006c937fae */ /* 0x0007e2000d9a1010 */
[----:B------:R-:W-:Y:S01]  /*24f0*/  IMAD R175, R175, UR4, RZ ;  /* 0x00000004afaf7c24 */ /* 0x000fe2000f8e02ff */
[----:B------:R-:W-:Y:S01]  /*2500*/  LOP3.LUT R13, R13, 0xff, RZ, 0xc0, !PT ;  /* 0x000000ff0d0d7812 */ /* 0x000fe200078ec0ff */
[----:B------:R-:W-:Y:S01]  /*2510*/  IMAD R4, R5, 0x1000, R4 ;  /* 0x0000100005047824 */ /* 0x000fe200078e0204 */
[----:B------:R-:W-:Y:S01]  /*2520*/  ISETP.GE.U32.AND P4, PT, R3, 0x7fffffd3, PT ;  /* 0x7fffffd30300780c */ /* 0x000fe20003f86070 */
[----:B------:R-:W-:Y:S01]  /*2530*/  VIADD R3, R195, 0xfffffff1 ;  /* 0xfffffff1c3037836 */ /* 0x000fe20000000000 */
[----:B------:R3:W-:Y:S01]  /*2540*/  LDGSTS.E [R147+0x2c], desc[UR16][R106.64], !P2 ;  /* 0x0002c0006a937fae */ /* 0x0007e2000d1a1010 */
[----:B------:R-:W-:-:S02]  /*2550*/  IMAD.IADD R4, R4, 0x1, R13 ;  /* 0x0000000104047824 */ /* 0x000fc400078e020d */
[----:B------:R-:W-:Y:S01]  /*2560*/  IMAD R177, R177, UR4, RZ ;  /* 0x00000004b1b17c24 */ /* 0x000fe2000f8e02ff */
[----:B------:R-:W-:Y:S01]  /*2570*/  ISETP.GE.U32.AND P3, PT, R3, 0x7fffffd2, PT ;  /* 0x7fffffd20300780c */ /* 0x000fe20003f66070 */
[----:B------:R-:W-:Y:S01]  /*2580*/  VIADD R3, R195, 0xfffffff0 ;  /* 0xfffffff0c3037836 */ /* 0x000fe20000000000 */
[----:B------:R-:W-:Y:S01]  /*2590*/  LOP3.LUT R4, R4, 0xffff, RZ, 0xc0, !PT ;  /* 0x0000ffff04047812 */ /* 0x000fe200078ec0ff */
[----:B------:R3:W-:Y:S01]  /*25a0*/  LDGSTS.E [R147+0x30], desc[UR16][R104.64], !P1 ;  /* 0x0003000068937fae */ /* 0x0007e2000c9a1010 */
[----:B------:R-:W-:Y:S02]  /*25b0*/  IMAD R179, R179, UR4, RZ ;  /* 0x00000004b3b37c24 */ /* 0x000fe4000f8e02ff */
[----:B------:R-:W-:Y:S01]  /*25c0*/  ISETP.GE.U32.AND P2, PT, R3, 0x7fffffd1, PT ;  /* 0x7fffffd10300780c */ /* 0x000fe20003f46070 */
[----:B------:R3:W-:Y:S01]  /*25d0*/  LDGSTS.E [R147+0x34], desc[UR16][R102.64], !P4 ;  /* 0x0003400066937fae */ /* 0x0007e2000e1a1010 */
[--C-:B------:R-:W-:Y:S01]  /*25e0*/  SHF.R.U32.HI R3, RZ, 0xf, R4.reuse ;  /* 0x0000000fff037819 */ /* 0x100fe20000011604 */
[----:B------:R-:W-:Y:S01]  /*25f0*/  IMAD R182, R182, UR4, RZ ;  /* 0x00000004b6b67c24 */ /* 0x000fe2000f8e02ff */
[--C-:B------:R-:W-:Y:S01]  /*2600*/  SHF.R.U32.HI R5, RZ, 0xe, R4.reuse ;  /* 0x0000000eff057819 */ /* 0x100fe20000011604 */
[C---:B------:R-:W-:Y:S01]  /*2610*/  IMAD R71, R126.reuse, 0x74, RZ ;  /* 0x000000747e477824 */ /* 0x040fe200078e02ff */
[----:B------:R-:W-:Y:S01]  /*2620*/  LOP3.LUT P1, RZ, R3, 0x1, RZ, 0xc0, !PT ;  /* 0x0000000103ff7812 */ /* 0x000fe2000782c0ff */
[----:B------:R3:W-:Y:S01]  /*2630*/  LDGSTS.E [R147+0x38], desc[UR16][R100.64], !P3 ;  /* 0x0003800064937fae */ /* 0x0007e2000d9a1010 */
[-C--:B------:R-:W-:Y:S01]  /*2640*/  LEA R96, P3, R126, R128.reuse, 0x6 ;  /* 0x000000807e607211 */ /* 0x080fe200078630ff */
[----:B------:R-:W-:Y:S01]  /*2650*/  IMAD R184, R184, UR4, RZ ;  /* 0x00000004b8b87c24 */ /* 0x000fe2000f8e02ff */
[----:B------:R-:W-:Y:S01]  /*2660*/  LOP3.LUT P4, RZ, R5, 0x1, RZ, 0xc0, !PT ;  /* 0x0000000105ff7812 */ /* 0x000fe2000788c0ff */
[C---:B------:R-:W-:Y:S01]  /*2670*/  IMAD R135, R126.reuse, 0x1d, RZ ;  /* 0x0000001d7e877824 */ /* 0x040fe200078e02ff */
[--C-:B------:R-:W-:Y:S01]  /*2680*/  SHF.R.U32.HI R3, RZ, 0xd, R4.reuse ;  /* 0x0000000dff037819 */ /* 0x100fe20000011604 */
[----:B------:R3:W-:Y:S01]  /*2690*/  LDGSTS.E [R147+0x3c], desc[UR16][R98.64], !P2 ;  /* 0x0003c00062937fae */ /* 0x0007e2000d1a1010 */
[-C--:B------:R-:W-:Y:S01]  /*26a0*/  IADD3 R94, P2, PT, R95, R128.reuse, RZ ;  /* 0x000000805f5e7210 */ /* 0x080fe20007f5e0ff */
[----:B------:R-:W-:Y:S01]  /*26b0*/  IMAD R67, R126, 0x7c, RZ ;  /* 0x0000007c7e437824 */ /* 0x000fe200078e02ff */
[-C--:B------:R-:W-:Y:S01]  /*26c0*/  LEA.HI.X.SX32 R97, R146, R129.reuse, 0x2, P3 ;  /* 0x0000008192617211 */ /* 0x080fe200018f16ff */
[----:B------:R-:W-:Y:S01]  /*26d0*/  IMAD R186, R186, UR4, RZ ;  /* 0x00000004baba7c24 */ /* 0x000fe2000f8e02ff */
[----:B------:R-:W-:Y:S01]  /*26e0*/  LOP3.LUT P3, RZ, R3, 0x1, RZ, 0xc0, !PT ;  /* 0x0000000103ff7812 */ /* 0x000fe2000786c0ff */
[----:B------:R-:W-:Y:S01]  /*26f0*/  IMAD R133, R126, 0x1f, RZ ;  /* 0x0000001f7e857824 */ /* 0x000fe200078e02ff */
[--C-:B------:R-:W-:Y:S01]  /*2700*/  SHF.R.U32.HI R3, RZ, 0xc, R4.reuse ;  /* 0x0000000cff037819 */ /* 0x100fe20000011604 */
[----:B------:R3:W-:Y:S01]  /*2710*/  LDGSTS.E [R147+0x40], desc[UR16][R96.64], P1 ;  /* 0x0004000060937fae */ /* 0x0007e200089a1010 */
[-C--:B------:R-:W-:Y:S01]  /*2720*/  LEA.HI.X.SX32 R95, R145, R129.reuse, 0x2, P2 ;  /* 0x00000081915f7211 */ /* 0x080fe200010f16ff */
[----:B------:R-:W-:Y:S01]  /*2730*/  IMAD R188, R188, UR4, RZ ;  /* 0x00000004bcbc7c24 */ /* 0x000fe2000f8e02ff */
[-C--:B------:R-:W-:Y:S01]  /*2740*/  IADD3 R92, P2, PT, R93, R128.reuse, RZ ;  /* 0x000000805d5c7210 */ /* 0x080fe20007f5e0ff */
[----:B------:R-:W-:Y:S01]  /*2750*/  VIADD R189, R195, 0x1f ;  /* 0x0000001fc3bd7836 */ /* 0x000fe20000000000 */
[----:B------:R-:W-:Y:S01]  /*2760*/  LOP3.LUT P1, RZ, R3, 0x1, RZ, 0xc0, !PT ;  /* 0x0000000103ff7812 */ /* 0x000fe2000782c0ff */
[----:B------:R3:W-:Y:S01]  /*2770*/  LDGSTS.E [R147+0x44], desc[UR16][R94.64], P4 ;  /* 0x000440005e937fae */ /* 0x0007e2000a1a1010 */
[--C-:B------:R-:W-:Y:S01]  /*2780*/  SHF.R.U32.HI R3, RZ, 0xb, R4.reuse ;  /* 0x0000000bff037819 */ /* 0x100fe20000011604 */
[----:B------:R-:W-:Y:S01]  /*2790*/  IMAD R174, R174, UR4, RZ ;  /* 0x00000004aeae7c24 */ /* 0x000fe2000f8e02ff */
[-C--:B------:R-:W-:Y:S01]  /*27a0*/  LEA.HI.X.SX32 R93, R144, R129.reuse, 0x2, P2 ;  /* 0x00000081905d7211 */ /* 0x080fe200010f16ff */
[----:B------:R-:W-:Y:S01]  /*27b0*/  IMAD.SHL.U32 R169, R2, 0x4, RZ ;  /* 0x0000000402a97824 */ /* 0x000fe200078e00ff */
[----:B------:R-:W-:Y:S01]  /*27c0*/  LOP3.LUT P4, RZ, R3, 0x1, RZ, 0xc0, !PT ;  /* 0x0000000103ff7812 */ /* 0x000fe2000788c0ff */
[----:B------:R-:W-:Y:S01]  /*27d0*/  IMAD R190, R190, UR4, RZ ;  /* 0x00000004bebe7c24 */ /* 0x000fe2000f8e02ff */
[-C--:B------:R-:W-:Y:S01]  /*27e0*/  IADD3 R90, P2, PT, R91, R128.reuse, RZ ;  /* 0x000000805b5a7210 */ /* 0x080fe20007f5e0ff */
[----:B------:R3:W-:Y:S01]  /*27f0*/  LDGSTS.E [R147+0x48], desc[UR16][R92.64], P3 ;  /* 0x000480005c937fae */ /* 0x0007e200099a1010 */
[--C-:B------:R-:W-:Y:S01]  /*2800*/  SHF.R.U32.HI R3, RZ, 0xa, R4.reuse ;  /* 0x0000000aff037819 */ /* 0x100fe20000011604 */
[----:B------:R-:W-:Y:S01]  /*2810*/  IMAD R176, R176, UR4, RZ ;  /* 0x00000004b0b07c24 */ /* 0x000fe2000f8e02ff */
[-C--:B------:R-:W-:Y:S01]  /*2820*/  IADD3 R88, P3, PT, R89, R128.reuse, RZ ;  /* 0x0000008059587210 */ /* 0x080fe20007f7e0ff */
[----:B------:R-:W-:Y:S01]  /*2830*/  IMAD R178, R178, UR4, RZ ;  /* 0x00000004b2b27c24 */ /* 0x000fe2000f8e02ff */
[-C--:B------:R-:W-:Y:S01]  /*2840*/  LEA.HI.X.SX32 R91, R143, R129.reuse, 0x2, P2 ;  /* 0x000000818f5b7211 */ /* 0x080fe200010f16ff */
[----:B------:R-:W-:Y:S01]  /*2850*/  IMAD R180, R180, UR4, RZ ;  /* 0x00000004b4b47c24 */ /* 0x000fe2000f8e02ff */
[----:B------:R-:W-:Y:S01]  /*2860*/  LOP3.LUT P2, RZ, R3, 0x1, RZ, 0xc0, !PT ;  /* 0x0000000103ff7812 */ /* 0x000fe2000784c0ff */
[----:B------:R-:W-:Y:S01]  /*2870*/  IMAD R183, R183, UR4, RZ ;  /* 0x00000004b7b77c24 */ /* 0x000fe2000f8e02ff */
[--C-:B------:R-:W-:Y:S01]  /*2880*/  SHF.R.U32.HI R3, RZ, 0x9, R4.reuse ;  /* 0x00000009ff037819 */ /* 0x100fe20000011604 */
[----:B------:R3:W-:Y:S01]  /*2890*/  LDGSTS.E [R147+0x4c], desc[UR16][R90.64], P1 ;  /* 0x0004c0005a937fae */ /* 0x0007e200089a1010 */
[-C--:B------:R-:W-:Y:S01]  /*28a0*/  LEA.HI.X.SX32 R89, R160, R129.reuse, 0x2, P3 ;  /* 0x00000081a0597211 */ /* 0x080fe200018f16ff */
[----:B------:R-:W-:Y:S01]  /*28b0*/  IMAD R185, R185, UR4, RZ ;  /* 0x00000004b9b97c24 */ /* 0x000fe2000f8e02ff */
[-C--:B------:R-:W-:Y:S01]  /*28c0*/  IADD3 R86, P3, PT, R87, R128.reuse, RZ ;  /* 0x0000008057567210 */ /* 0x080fe20007f7e0ff */
[----:B------:R-:W-:Y:S01]  /*28d0*/  IMAD R187, R187, UR4, RZ ;  /* 0x00000004bbbb7c24 */ /* 0x000fe2000f8e02ff */
[----:B------:R-:W-:Y:S01]  /*28e0*/  LOP3.LUT P1, RZ, R3, 0x1, RZ, 0xc0, !PT ;  /* 0x0000000103ff7812 */ /* 0x000fe2000782c0ff */
[----:B------:R3:W-:Y:S01]  /*28f0*/  LDGSTS.E [R147+0x50], desc[UR16][R88.64], P4 ;  /* 0x0005000058937fae */ /* 0x0007e2000a1a1010 */
[--C-:B------:R-:W-:Y:S01]  /*2900*/  SHF.R.U32.HI R3, RZ, 0x8, R4.reuse ;  /* 0x00000008ff037819 */ /* 0x100fe20000011604 */
[----:B------:R-:W-:Y:S01]  /*2910*/  IMAD.SHL.U32 R167, R126, 0x20, RZ ;  /* 0x000000207ea77824 */ /* 0x000fe200078e00ff */
[-C--:B------:R-:W-:Y:S01]  /*2920*/  LEA.HI.X.SX32 R87, R142, R129.reuse, 0x2, P3 ;  /* 0x000000818e577211 */ /* 0x080fe200018f16ff */
[----:B------:R-:W-:Y:S01]  /*2930*/  VIADD R196, R195, 0xffffffdc ;  /* 0xffffffdcc3c47836 */ /* 0x000fe20000000000 */
[----:B------:R-:W-:Y:S01]  /*2940*/  IADD3 R84, P3, PT, R85, R128, RZ ;  /* 0x0000008055547210 */ /* 0x000fe20007f7e0ff */
[----:B------:R-:W-:Y:S01]  /*2950*/  VIADD R198, R195, 0xffffffdb ;  /* 0xffffffdbc3c67836 */ /* 0x000fe20000000000 */
[----:B------:R-:W-:Y:S01]  /*2960*/  LOP3.LUT P4, RZ, R3, 0x1, RZ, 0xc0, !PT ;  /* 0x0000000103ff7812 */ /* 0x000fe2000788c0ff */
[----:B------:R3:W-:Y:S01]  /*2970*/  LDGSTS.E [R147+0x54], desc[UR16][R86.64], P2 ;  /* 0x0005400056937fae */ /* 0x0007e200091a1010 */
[----:B------:R-:W-:Y:S01]  /*2980*/  SHF.R.U32.HI R3, RZ, 0x7, R4 ;  /* 0x00000007ff037819 */ /* 0x000fe20000011604 */
[----:B--2---:R-:W-:Y:S01]  /*2990*/  IMAD.WIDE R130, R167, 0x4, R130 ;  /* 0x00000004a7827825 */ /* 0x004fe200078e0282 */
[----:B------:R-:W-:-:S02]  /*29a0*/  LEA.HI.X.SX32 R85, R141, R129, 0x2, P3 ;  /* 0x000000818d557211 */ /* 0x000fc400018f16ff */
[-C--:B------:R-:W-:Y:S02]  /*29b0*/  IADD3 R82, P2, PT, R83, R128.reuse, RZ ;  /* 0x0000008053527210 */ /* 0x080fe40007f5e0ff */
[----:B------:R-:W-:Y:S01]  /*29c0*/  LOP3.LUT P3, RZ, R3, 0x1, RZ, 0xc0, !PT ;  /* 0x0000000103ff7812 */ /* 0x000fe2000786c0ff */
[----:B------:R3:W-:Y:S01]  /*29d0*/  LDGSTS.E [R147+0x58], desc[UR16][R84.64], P1 ;  /* 0x0005800054937fae */ /* 0x0007e200089a1010 */
[----:B------:R-:W-:Y:S02]  /*29e0*/  SHF.R.U32.HI R3, RZ, 0x6, R4 ;  /* 0x00000006ff037819 */ /* 0x000fe40000011604 */
[-C--:B------:R-:W-:Y:S02]  /*29f0*/  LEA.HI.X.SX32 R83, R140, R129.reuse, 0x2, P2 ;  /* 0x000000818c537211 */ /* 0x080fe400010f16ff */
[----:B------:R-:W-:Y:S02]  /*2a00*/  IADD3 R80, P1, PT, R81, R128, RZ ;  /* 0x0000008051507210 */ /* 0x000fe40007f3e0ff */
[----:B------:R-:W-:Y:S01]  /*2a10*/  LOP3.LUT P2, RZ, R3, 0x1, RZ, 0xc0, !PT ;  /* 0x0000000103ff7812 */ /* 0x000fe2000784c0ff */
[----:B------:R3:W-:Y:S01]  /*2a20*/  LDGSTS.E [R147+0x5c], desc[UR16][R82.64], P4 ;  /* 0x0005c00052937fae */ /* 0x0007e2000a1a1010 */
[----:B------:R-:W-:-:S02]  /*2a30*/  LEA.HI.X.SX32 R81, R158, R129, 0x2, P1 ;  /* 0x000000819e517211 */ /* 0x000fc400008f16ff */
[-C--:B------:R-:W-:Y:S02]  /*2a40*/  IADD3 R78, P1, PT, R79, R128.reuse, RZ ;  /* 0x000000804f4e7210 */ /* 0x080fe40007f3e0ff */
[--C-:B------:R-:W-:Y:S01]  /*2a50*/  SHF.R.U32.HI R3, RZ, 0x5, R4.reuse ;  /* 0x00000005ff037819 */ /* 0x100fe20000011604 */
[----:B------:R3:W-:Y:S01]  /*2a60*/  LDGSTS.E [R147+0x60], desc[UR16][R80.64], P3 ;  /* 0x0006000050937fae */ /* 0x0007e200099a1010 */
[----:B------:R-:W-:Y:S02]  /*2a70*/  LEA.HI.X.SX32 R79, R139, R129, 0x2, P1 ;  /* 0x000000818b4f7211 */ /* 0x000fe400008f16ff */
[----:B------:R-:W-:Y:S02]  /*2a80*/  LOP3.LUT P4, RZ, R3, 0x1, RZ, 0xc0, !PT ;  /* 0x0000000103ff7812 */ /* 0x000fe4000788c0ff */
[----:B------:R-:W-:Y:S01]  /*2a90*/  SHF.R.U32.HI R3, RZ, 0x4, R4 ;  /* 0x00000004ff037819 */ /* 0x000fe20000011604 */
[----:B------:R3:W-:Y:S01]  /*2aa0*/  LDGSTS.E [R147+0x64], desc[UR16][R78.64], P2 ;  /* 0x000640004e937fae */ /* 0x0007e200091a1010 */
[----:B------:R-:W-:-:S02]  /*2ab0*/  IADD3 R76, P2, PT, R77, R128, RZ ;  /* 0x000000804d4c7210 */ /* 0x000fc40007f5e0ff */
[----:B------:R-:W-:Y:S02]  /*2ac0*/  LOP3.LUT P3, RZ, R3, 0x1, RZ, 0xc0, !PT ;  /* 0x0000000103ff7812 */ /* 0x000fe4000786c0ff */
[-C--:B------:R-:W-:Y:S02]  /*2ad0*/  LEA.HI.X.SX32 R77, R137, R129.reuse, 0x2, P2 ;  /* 0x00000081894d7211 */ /* 0x080fe400010f16ff */
[-C--:B------:R-:W-:Y:S02]  /*2ae0*/  IADD3 R74, P2, PT, R75, R128.reuse, RZ ;  /* 0x000000804b4a7210 */ /* 0x080fe40007f5e0ff */
[----:B------:R-:W-:Y:S01]  /*2af0*/  SHF.R.U32.HI R5, RZ, 0x3, R4 ;  /* 0x00000003ff057819 */ /* 0x000fe20000011604 */
[----:B------:R3:W-:Y:S01]  /*2b00*/  LDGSTS.E [R147+0x68], desc[UR16][R76.64], P4 ;  /* 0x000680004c937fae */ /* 0x0007e2000a1a1010 */
[----:B------:R-:W-:Y:S02]  /*2b10*/  IADD3 R72, P4, PT, R73, R128, RZ ;  /* 0x0000008049487210 */ /* 0x000fe40007f9e0ff */
[----:B------:R-:W-:-:S02]  /*2b20*/  LEA.HI.X.SX32 R75, R136, R129, 0x2, P2 ;  /* 0x00000081884b7211 */ /* 0x000fc400010f16ff */
[-C--:B------:R-:W-:Y:S02]  /*2b30*/  LEA.HI.X.SX32 R73, R155, R129.reuse, 0x2, P4 ;  /* 0x000000819b497211 */ /* 0x080fe400020f16ff */
[-C--:B------:R-:W-:Y:S01]  /*2b40*/  IADD3 R68, P4, PT, R69, R128.reuse, RZ ;  /* 0x0000008045447210 */ /* 0x080fe20007f9e0ff */
[----:B------:R3:W-:Y:S01]  /*2b50*/  LDGSTS.E [R147+0x6c], desc[UR16][R74.64], P3 ;  /* 0x0006c0004a937fae */ /* 0x0007e200099a1010 */
[----:B------:R-:W-:Y:S02]  /*2b60*/  LOP3.LUT P1, RZ, R5, 0x1, RZ, 0xc0, !PT ;  /* 0x0000000105ff7812 */ /* 0x000fe4000782c0ff */
[----:B------:R-:W-:Y:S02]  /*2b70*/  LEA.HI.X.SX32 R69, R134, R129, 0x2, P4 ;  /* 0x0000008186457211 */ /* 0x000fe400020f16ff */
[----:B------:R-:W-:Y:S02]  /*2b80*/  IADD3 R5, P4, PT, R132, UR14, RZ ;  /* 0x0000000e84057c10 */ /* 0x000fe4000ff9e0ff */
[----:B------:R-:W-:-:S02]  /*2b90*/  IADD3 R70, P2, PT, R71, R128, RZ ;  /* 0x0000008047467210 */ /* 0x000fc40007f5e0ff */
[----:B------:R-:W-:Y:S02]  /*2ba0*/  LEA.HI.X.SX32 R7, R170, UR15, 0x2, P4 ;  /* 0x0000000faa077c11 */ /* 0x000fe4000a0f16ff */
[----:B------:R-:W-:Y:S02]  /*2bb0*/  LEA R64, P3, R173, R5, 0x2 ;  /* 0x00000005ad407211 */ /* 0x000fe400078610ff */
[----:B------:R-:W-:Y:S01]  /*2bc0*/  LEA.HI.X.SX32 R71, R135, R129, 0x2, P2 ;  /* 0x0000008187477211 */ /* 0x000fe200010f16ff */
[----:B------:R3:W-:Y:S01]  /*2bd0*/  LDGSTS.E [R147+0x70], desc[UR16][R72.64], P1 ;  /* 0x0007000048937fae */ /* 0x0007e200089a1010 */
[----:B------:R-:W-:Y:S02]  /*2be0*/  LEA.HI.X.SX32 R65, R173, R7, 0x2, P3 ;  /* 0x00000007ad417211 */ /* 0x000fe400018f16ff */
[----:B------:R-:W-:Y:S02]  /*2bf0*/  LEA R60, P3, R175, R5, 0x2 ;  /* 0x00000005af3c7211 */ /* 0x000fe400078610ff */
[----:B------:R-:W-:-:S02]  /*2c00*/  IADD3 R66, P2, PT, R67, R128, RZ ;  /* 0x0000008043427210 */ /* 0x000fc40007f5e0ff */
[----:B------:R-:W-:Y:S02]  /*2c10*/  LEA.HI.X.SX32 R61, R175, R7, 0x2, P3 ;  /* 0x00000007af3d7211 */ /* 0x000fe400018f16ff */
[C---:B------:R-:W-:Y:S02]  /*2c20*/  LEA R56, P3, R177.reuse, R5, 0x2 ;  /* 0x00000005b1387211 */ /* 0x040fe400078610ff */
[----:B------:R-:W-:Y:S02]  /*2c30*/  SHF.R.U32.HI R6, RZ, 0x2, R4 ;  /* 0x00000002ff067819 */ /* 0x000fe40000011604 */
[----:B------:R-:W-:Y:S02]  /*2c40*/  LEA.HI.X.SX32 R57, R177, R7, 0x2, P3 ;  /* 0x00000007b1397211 */ /* 0x000fe400018f16ff */
[----:B------:R-:W-:Y:S02]  /*2c50*/  LEA R52, P3, R179, R5, 0x2 ;  /* 0x00000005b3347211 */ /* 0x000fe400078610ff */
[----:B------:R-:W-:Y:S01]  /*2c60*/  LEA.HI.X.SX32 R67, R133, R129, 0x2, P2 ;  /* 0x0000008185437211 */ /* 0x000fe200010f16ff */
[----:B------:R-:W-:Y:S01]  /*2c70*/  IMAD.WIDE R128, R167, 0x4, R128 ;  /* 0x00000004a7807825 */ /* 0x000fe200078e0280 */
[----:B------:R-:W-:-:S02]  /*2c80*/  LEA.HI.X.SX32 R53, R179, R7, 0x2, P3 ;  /* 0x00000007b3357211 */ /* 0x000fc400018f16ff */
[----:B------:R-:W-:Y:S02]  /*2c90*/  LEA R48, P3, R182, R5, 0x2 ;  /* 0x00000005b6307211 */ /* 0x000fe400078610ff */
[----:B------:R-:W-:Y:S02]  /*2ca0*/  LOP3.LUT P2, RZ, R6, 0x1, RZ, 0xc0, !PT ;  /* 0x0000000106ff7812 */ /* 0x000fe4000784c0ff */
[----:B------:R-:W-:Y:S02]  /*2cb0*/  LEA.HI.X.SX32 R49, R182, R7, 0x2, P3 ;  /* 0x00000007b6317211 */ /* 0x000fe400018f16ff */
[C---:B------:R-:W-:Y:S02]  /*2cc0*/  LEA R44, P3, R184.reuse, R5, 0x2 ;  /* 0x00000005b82c7211 */ /* 0x040fe400078610ff */
[----:B------:R-:W-:Y:S02]  /*2cd0*/  ISETP.GT.AND P6, PT, R189, 0x1f, PT ;  /* 0x0000001fbd00780c */ /* 0x000fe40003fc4270 */
[----:B------:R-:W-:-:S02]  /*2ce0*/  LEA.HI.X.SX32 R45, R184, R7, 0x2, P3 ;  /* 0x00000007b82d7211 */ /* 0x000fc400018f16ff */
[----:B------:R-:W-:Y:S02]  /*2cf0*/  LEA R40, P3, R186, R5, 0x2 ;  /* 0x00000005ba287211 */ /* 0x000fe400078610ff */
[----:B------:R-:W-:Y:S01]  /*2d00*/  LOP3.LUT R3, R156, 0x60, RZ, 0xc0, !PT ;  /* 0x000000609c037812 */ /* 0x000fe200078ec0ff */
[----:B------:R3:W-:Y:S01]  /*2d10*/  LDGSTS.E [R147+0x74], desc[UR16][R70.64], P2 ;  /* 0x0007400046937fae */ /* 0x0007e200091a1010 */
[----:B------:R-:W-:Y:S02]  /*2d20*/  LEA.HI.X.SX32 R41, R186, R7, 0x2, P3 ;  /* 0x00000007ba297211 */ /* 0x000fe400018f16ff */
[C---:B------:R-:W-:Y:S02]  /*2d30*/  LEA R36, P3, R188.reuse, R5, 0x2 ;  /* 0x00000005bc247211 */ /* 0x040fe400078610ff */
[----:B------:R-:W-:Y:S02]  /*2d40*/  SEL R2, RZ, 0x4, !P6 ;  /* 0x00000004ff027807 */ /* 0x000fe40007000000 */
[----:B------:R-:W-:-:S02]  /*2d50*/  LEA.HI.X.SX32 R37, R188, R7, 0x2, P3 ;  /* 0x00000007bc257211 */ /* 0x000fc400018f16ff */
[----:B------:R-:W-:Y:S02]  /*2d60*/  ISETP.GE.AND P3, PT, R138, R195, PT ;  /* 0x000000c38a00720c */ /* 0x000fe40003f66270 */
[----:B------:R-:W-:Y:S02]  /*2d70*/  LEA R62, P4, R174, R5, 0x2 ;  /* 0x00000005ae3e7211 */ /* 0x000fe400078810ff */
[----:B------:R-:W-:Y:S02]  /*2d80*/  SHF.R.U32.HI R6, RZ, 0x1, R3 ;  /* 0x00000001ff067819 */ /* 0x000fe40000011603 */
[----:B------:R-:W-:Y:S02]  /*2d90*/  SEL R3, R2, RZ, !P3 ;  /* 0x000000ff02037207 */ /* 0x000fe40005800000 */
[----:B------:R-:W-:Y:S02]  /*2da0*/  LEA.HI.X.SX32 R63, R174, R7, 0x2, P4 ;  /* 0x00000007ae3f7211 */ /* 0x000fe400020f16ff */
[----:B------:R-:W-:-:S02]  /*2db0*/  LEA R2, P1, R190, R5, 0x2 ;  /* 0x00000005be027211 */ /* 0x000fc400078210ff */
[----:B------:R-:W-:Y:S02]  /*2dc0*/  LEA R58, P4, R176, R5, 0x2 ;  /* 0x00000005b03a7211 */ /* 0x000fe400078810ff */
[----:B------:R-:W-:Y:S02]  /*2dd0*/  SHF.R.U32.HI R4, RZ, 0x1, R4 ;  /* 0x00000001ff047819 */ /* 0x000fe40000011604 */
[----:B------:R-:W-:Y:S02]  /*2de0*/  ISETP.NE.U32.AND P2, PT, R3, RZ, PT ;  /* 0x000000ff0300720c */ /* 0x000fe40003f45070 */
[-C--:B------:R-:W-:Y:S02]  /*2df0*/  LEA.HI.X.SX32 R3, R190, R7.reuse, 0x2, P1 ;  /* 0x00000007be037211 */ /* 0x080fe400008f16ff */
[----:B------:R-:W-:Y:S02]  /*2e00*/  LEA.HI.X.SX32 R59, R176, R7, 0x2, P4 ;  /* 0x00000007b03b7211 */ /* 0x000fe400020f16ff */
[----:B------:R-:W-:Y:S01]  /*2e10*/  LOP3.LUT P1, RZ, R4, 0x1, RZ, 0xc0, !PT ;  /* 0x0000000104ff7812 */ /* 0x000fe2000782c0ff */
[----:B------:R-:W-:Y:S01]  /*2e20*/  VIADD R4, R195, 0xffffffc9 ;  /* 0xffffffc9c3047836 */ /* 0x000fe20000000000 */
[----:B------:R-:W-:-:S02]  /*2e30*/  LEA R54, P4, R178, R5, 0x2 ;  /* 0x00000005b2367211 */ /* 0x000fc400078810ff */
[----:B------:R-:W-:Y:S01]  /*2e40*/  LOP3.LUT R169, R169, R6, RZ, 0x3c, !PT ;  /* 0x00000006a9a97212 */ /* 0x000fe200078e3cff */
[----:B------:R-:W-:Y:S01]  /*2e50*/  VIADD R6, R195, 0xffffffca ;  /* 0xffffffcac3067836 */ /* 0x000fe20000000000 */
[----:B------:R-:W-:Y:S02]  /*2e60*/  LEA.HI.X.SX32 R55, R178, R7, 0x2, P4 ;  /* 0x00000007b2377211 */ /* 0x000fe400020f16ff */
[C---:B------:R-:W-:Y:S01]  /*2e70*/  LEA R50, P4, R180.reuse, R5, 0x2 ;  /* 0x00000005b4327211 */ /* 0x040fe200078810ff */
[C---:B------:R-:W-:Y:S01]  /*2e80*/  VIADD R193, R169.reuse, UR8 ;  /* 0x00000008a9c17c36 */ /* 0x040fe20008000000 */
[----:B------:R-:W-:Y:S02]  /*2e90*/  LOP3.LUT R168, R169, 0x40, RZ, 0x3c, !PT ;  /* 0x00000040a9a87812 */ /* 0x000fe400078e3cff */
[----:B------:R-:W-:Y:S01]  /*2ea0*/  LEA.HI.X.SX32 R51, R180, R7, 0x2, P4 ;  /* 0x00000007b4337211 */ /* 0x000fe200020f16ff */
[----:B------:R3:W-:Y:S01]  /*2eb0*/  LDGSTS.E [R147+0x78], desc[UR16][R68.64], P1 ;  /* 0x0007800044937fae */ /* 0x0007e200089a1010 */
[C---:B------:R-:W-:Y:S01]  /*2ec0*/  LEA R46, P4, R183.reuse, R5, 0x2 ;  /* 0x00000005b72e7211 */ /* 0x040fe200078810ff */
[----:B------:R-:W-:Y:S01]  /*2ed0*/  VIADD R191, R168, UR8 ;  /* 0x00000008a8bf7c36 */ /* 0x000fe20008000000 */
[----:B------:R-:W-:Y:S01]  /*2ee0*/  ISETP.GE.U32.AND P1, PT, R4, 0x7fffffaa, PT ;  /* 0x7fffffaa0400780c */ /* 0x000fe20003f26070 */
[----:B------:R3:W-:Y:S01]  /*2ef0*/  LDGSTS.E [R147+0x7c], desc[UR16][R66.64], !P0 ;  /* 0x0007c00042937fae */ /* 0x0007e2000c1a1010 */
[----:B------:R-:W-:Y:S01]  /*2f00*/  LEA.HI.X.SX32 R47, R183, R7, 0x2, P4 ;  /* 0x00000007b72f7211 */ /* 0x000fe200020f16ff */
[----:B------:R-:W-:Y:S01]  /*2f10*/  VIADD R4, R195, 0xffffffdf ;  /* 0xffffffdfc3047836 */ /* 0x000fe20000000000 */
[----:B------:R-:W-:Y:S01]  /*2f20*/  LEA R42, P4, R185, R5, 0x2 ;  /* 0x00000005b92a7211 */ /* 0x000fe200078810ff */
[----:B------:R-:W0:Y:S01]  /*2f30*/  LDGDEPBAR ;  /* 0x00000000000079af */ /* 0x000e220000000000 */
[----:B------:R-:W-:Y:S01]  /*2f40*/  ISETP.GE.U32.AND P3, PT, R6, 0x7fffffab, PT ;  /* 0x7fffffab0600780c */ /* 0x000fe20003f66070 */
[----:B------:R-:W-:Y:S01]  /*2f50*/  VIADD R6, R195, 0xffffffcb ;  /* 0xffffffcbc3067836 */ /* 0x000fe20000000000 */
[----:B------:R-:W-:Y:S01]  /*2f60*/  LEA.HI.X.SX32 R43, R185, R7, 0x2, P4 ;  /* 0x00000007b92b7211 */ /* 0x000fe200020f16ff */
[----:B------:R3:W-:Y:S01]  /*2f70*/  LDGSTS.E [R193+0x4000], desc[UR16][R64.64], P2 ;  /* 0x0400000040c17fae */ /* 0x0007e200091a1010 */
[----:B------:R-:W-:Y:S01]  /*2f80*/  LEA R38, P4, R187, R5, 0x2 ;  /* 0x00000005bb267211 */ /* 0x000fe200078810ff */
[----:B------:R-:W-:Y:S01]  /*2f90*/  VIADD R5, R195, 0xffffffc8 ;  /* 0xffffffc8c3057836 */ /* 0x000fe20000000000 */
[----:B------:R-:W-:Y:S01]  /*2fa0*/  ISETP.GE.U32.AND P0, PT, R6, 0x7fffffac, PT ;  /* 0x7fffffac0600780c */ /* 0x000fe20003f06070 */
[----:B------:R3:W-:Y:S01]  /*2fb0*/  LDGSTS.E [R193+0x4400], desc[UR16][R60.64], P2 ;  /* 0x044000003cc17fae */ /* 0x0007e200091a1010 */
[----:B------:R-:W-:-:S02]  /*2fc0*/  LEA.HI.X.SX32 R39, R187, R7, 0x2, P4 ;  /* 0x00000007bb277211 */ /* 0x000fc400020f16ff */
[----:B------:R-:W-:Y:S01]  /*2fd0*/  ISETP.GE.U32.AND P4, PT, R4, 0x7fffffc0, PT ;  /* 0x7fffffc00400780c */ /* 0x000fe20003f86070 */
[----:B------:R3:W-:Y:S01]  /*2fe0*/  LDGSTS.E [R193+0x4800], desc[UR16][R56.64], P2 ;  /* 0x0480000038c17fae */ /* 0x0007e200091a1010 */
[----:B------:R-:W-:Y:S01]  /*2ff0*/  VIADD R4, R195, 0xffffffdd ;  /* 0xffffffddc3047836 */ /* 0x000fe20000000000 */
[----:B------:R-:W-:Y:S02]  /*3000*/  SEL R199, RZ, 0x1fffe, P1 ;  /* 0x0001fffeffc77807 */ /* 0x000fe40000800000 */
[----:B------:R3:W-:Y:S01]  /*3010*/  LDGSTS.E [R193+0x4c00], desc[UR16][R52.64], P2 ;  /* 0x04c0000034c17fae */ /* 0x0007e200091a1010 */
[----:B------:R-:W-:Y:S02]  /*3020*/  ISETP.NE.U32.AND P1, PT, RZ, UR7, PT ;  /* 0x00000007ff007c0c */ /* 0x000fe4000bf25070 */
[----:B------:R-:W-:Y:S01]  /*3030*/  SEL R192, RZ, 0x4, P3 ;  /* 0x00000004ffc07807 */ /* 0x000fe20001800000 */
[----:B------:R3:W-:Y:S01]  /*3040*/  LDGSTS.E [R193+0x5000], desc[UR16][R48.64], P2 ;  /* 0x0500000030c17fae */ /* 0x0007e200091a1010 */
[----:B------:R-:W-:-:S02]  /*3050*/  SEL R197, RZ, 0x7fff8, P0 ;  /* 0x0007fff8ffc57807 */ /* 0x000fc40000000000 */
[----:B------:R-:W-:Y:S01]  /*3060*/  ISETP.LT.OR P0, PT, R189, 0x20, P1 ;  /* 0x00000020bd00780c */ /* 0x000fe20000f01670 */
[----:B------:R3:W-:Y:S04]  /*3070*/  LDGSTS.E [R193+0x5400], desc[UR16][R44.64], P2 ;  /* 0x054000002cc17fae */ /* 0x0007e800091a1010 */
        /* <DEDUP_REMOVED lines=9> */
[----:B------:R3:W-:Y:S01]  /*3110*/  LDGSTS.E [R191+0x5e00], desc[UR16][R2.64], P2 ;  /* 0x05e0000002bf7fae */ /* 0x0007e200091a1010 */
[----:B------:R-:W-:Y:S01]  /*3120*/  ISETP.GE.U32.AND P2, PT, R5, 0x7fffffa9, PT ;  /* 0x7fffffa90500780c */ /* 0x000fe20003f46070 */
[----:B------:R-:W-:-:S02]  /*3130*/  VIADD R5, R195, 0xffffffde ;  /* 0xffffffdec3057836 */ /* 0x000fc40000000000 */
[----:B------:R-:W0:Y:S01]  /*3140*/  LDGDEPBAR ;  /* 0x00000000000079af */ /* 0x000e220000000000 */
[----:B------:R-:W-:Y:S02]  /*3150*/  SEL R194, RZ, 0x1, P2 ;  /* 0x00000001ffc27807 */ /* 0x000fe40001000000 */
[----:B------:R-:W-:Y:S02]  /*3160*/  ISETP.GE.U32.AND P3, PT, R5, 0x7fffffbf, PT ;  /* 0x7fffffbf0500780c */ /* 0x000fe40003f66070 */
[----:B------:R-:W-:Y:S01]  /*3170*/  ISETP.GE.U32.AND P2, PT, R4, 0x7fffffbe, PT ;  /* 0x7fffffbe0400780c */ /* 0x000fe20003f46070 */
[----:B------:R-:W-:-:S04]  /*3180*/  DEPBAR.LE SB0, 0x0 ;  /* 0x000080000000791a */ /* 0x000fc80000000000 */
[----:B------:R-:W-:Y:S06]  /*3190*/  BAR.SYNC.DEFER_BLOCKING 0x0 ;  /* 0x0000000000007b1d */ /* 0x000fec0000010000 */
[----:B---3--:R-:W-:Y:S05]  /*31a0*/  @!P6 BRA `(.L_x_6) ;  /* 0x000000000024e947 */ /* 0x008fea0003800000 */
[----:B------:R-:W-:Y:S04]  /*31b0*/  LDS.128 R4, [R147] ;  /* 0x0000000093047984 */ /* 0x000fe80000000c00 */
[----:B------:R-:W-:Y:S04]  /*31c0*/  LDS.128 R8, [R147+0x10] ;  /* 0x0000100093087984 */ /* 0x000fe80000000c00 */
[----:B------:R-:W-:Y:S04]  /*31d0*/  LDS.128 R12, [R147+0x20] ;  /* 0x00002000930c7984 */ /* 0x000fe80000000c00 */
[----:B------:R-:W-:Y:S04]  /*31e0*/  LDS.128 R16, [R147+0x30] ;  /* 0x0000300093107984 */ /* 0x000fe80000000c00 */
[----:B------:R-:W-:Y:S04]  /*31f0*/  LDS.128 R20, [R147+0x40] ;  /* 0x0000400093147984 */ /* 0x000fe80000000c00 */
[----:B------:R-:W-:Y:S04]  /*3200*/  LDS.128 R24, [R147+0x50] ;  /* 0x0000500093187984 */ /* 0x000fe80000000c00 */
[----:B------:R-:W-:Y:S04]  /*3210*/  LDS.128 R28, [R147+0x60] ;  /* 0x00006000931c7984 */ /* 0x000fe80000000c00 */
[----:B------:R-:W1:Y:S02]  /*3220*/  LDS.128 R32, [R147+0x70] ;  /* 0x0000700093207984 */ /* 0x000e640000000c00 */
[----:B-1----:R1:W-:Y:S02]  /*3230*/  STTM.x32 tmem[UR9+0x40], R4 ;  /* 0x00004004000079ed */ /* 0x0023e400082c0009 */
.L_x_6:
[----:B------:R-:W2:Y:S02]  /*3240*/  FENCE.VIEW.ASYNC.T ;  /* 0x00000000000073c6 */ /* 0x000ea40000000200 */
[----:B--2---:R-:W-:Y:S01]  /*3250*/  BAR.SYNC.DEFER_BLOCKING 0x0 ;  /* 0x0000000000007b1d */ /* 0x004fe20000010000 */
[----:B------:R-:W-:-:S05]  /*3260*/  ISETP.GE.U32.AND P6, PT, R196, 0x7fffffbd, PT ;  /* 0x7fffffbdc400780c */ /* 0x000fca0003fc6070 */
[----:B------:R-:W-:Y:S08]  /*3270*/  @P0 BRA `(.L_x_7) ;  /* 0x0000000000740947 */ /* 0x000ff00003800000 */
[----:B------:R-:W-:Y:S02]  /*3280*/  UIADD3 UR4, UPT, UPT, UR8, 0x4000, URZ ;  /* 0x0000400008047890 */ /* 0x000fe4000fffe0ff */
[----:B------:R-:W-:Y:S02]  /*3290*/  UIADD3 UR11, UPT, UPT, UR18, 0x48, URZ ;  /* 0x00000048120b7890 */ /* 0x000fe4000fffe0ff */
[----:B------:R-:W-:Y:S02]  /*32a0*/  USHF.R.U32.HI UR4, URZ, 0x4, UR4 ;  /* 0x00000004ff047899 */ /* 0x000fe40008011604 */
[----:B------:R-:W-:Y:S02]  /*32b0*/  UIADD3 UR22, UPT, UPT, UR18, 0x50, URZ ;  /* 0x0000005012167890 */ /* 0x000fe4000fffe0ff */
[----:B------:R-:W-:Y:S02]  /*32c0*/  USGXT.U32 UR6, UR4, 0xe ;  /* 0x0000000e0406789a */ /* 0x000fe40008000000 */
[----:B------:R-:W-:-:S02]  /*32d0*/  UIADD3 UR23, UPT, UPT, UR18, 0x58, URZ ;  /* 0x0000005812177890 */ /* 0x000fc4000fffe0ff */
[----:B------:R-:W-:Y:S01]  /*32e0*/  UIADD3 UR26, UP0, UPT, UR6, 0x2, URZ ;  /* 0x00000002061a7890 */ /* 0x000fe2000ff1e0ff */
[----:B------:R-:W-:Y:S01]  /*32f0*/  UMOV UR4, URZ ;  /* 0x000000ff00047c82 */ /* 0x000fe20008000000 */
[----:B------:R-:W-:Y:S02]  /*3300*/  UMOV UR28, 0x0 ;  /* 0x00000000001c7882 */ /* 0x000fe40000000000 */
[----:B------:R-:W-:Y:S01]  /*3310*/  UIADD3.X UR27, UPT, UPT, UR4, 0x40004040, URZ, UP0, !UPT ;  /* 0x40004040041b7890 */ /* 0x000fe200087fe4ff */
[----:B------:R-:W-:Y:S01]  /*3320*/  UMOV UR29, 0x8100910 ;  /* 0x08100910001d7882 */ /* 0x000fe20000000000 */
[----:B------:R-:W-:Y:S02]  /*3330*/  UMOV UR7, 0x40004040 ;  /* 0x4000404000077882 */ /* 0x000fe40000000000 */
[----:B------:R-:W-:Y:S01]  /*3340*/  UIADD3.64 UR20, UPT, UPT, UR26, 0x2, URZ ;  /* 0x000000021a147897 */ /* 0x000fe2000fffe0ff */
[----:B------:R2:W-:Y:S01]  /*3350*/  UTCHMMA tmem[UR19], gdesc[UR6], tmem[UR18], tmem[UR28], idesc[UR29], !UPT ;  /* 0x00ff1c06130079ea */ /* 0x0005e2000f800012 */
[----:B------:R-:W-:Y:S01]  /*3360*/  UIADD3.64 UR24, UPT, UPT, UR26, 0x4, URZ ;  /* 0x000000041a187897 */ /* 0x000fe2000fffe0ff */
[----:B------:R-:W-:Y:S01]  /*3370*/  UMOV UR30, 0x0 ;  /* 0x00000000001e7882 */ /* 0x000fe20000000000 */
[----:B------:R-:W-:Y:S01]  /*3380*/  UMOV UR31, 0x8100910 ;  /* 0x08100910001f7882 */ /* 0x000fe20000000000 */
[----:B------:R-:W-:Y:S01]  /*3390*/  UMOV UR32, 0x0 ;  /* 0x0000000000207882 */ /* 0x000fe20000000000 */
[----:B------:R-:W-:Y:S01]  /*33a0*/  UMOV UR33, 0x8100910 ;  /* 0x0810091000217882 */ /* 0x000fe20000000000 */
[----:B------:R-:W-:Y:S01]  /*33b0*/  UMOV UR4, UR10 ;  /* 0x0000000a00047c82 */ /* 0x000fe20008000000 */
[----:B------:R-:W-:Y:S01]  /*33c0*/  UMOV UR5, URZ ;  /* 0x000000ff00057c82 */ /* 0x000fe20008000000 */
[----:B------:R-:W-:Y:S01]  /*33d0*/  UMOV UR34, 0x0 ;  /* 0x0000000000227882 */ /* 0x000fe20000000000 */
[----:B------:R-:W-:Y:S01]  /*33e0*/  UMOV UR35, 0x8100910 ;  /* 0x0810091000237882 */ /* 0x000fe20000000000 */
[----:B------:R2:W-:Y:S01]  /*33f0*/  UTCHMMA tmem[UR11], gdesc[UR26], tmem[UR18], tmem[UR30], idesc[UR31], UPT ;  /* 0x00ff1e1a0b0079ea */ /* 0x0005e2000b800012 */
[----:B------:R-:W-:Y:S01]  /*3400*/  UMOV UR4, UR4 ;  /* 0x0000000400047c82 */ /* 0x000fe20008000000 */
[----:B------:R2:W-:Y:S01]  /*3410*/  UTCHMMA tmem[UR22], gdesc[UR20], tmem[UR18], tmem[UR32], idesc[UR33], UPT ;  /* 0x00ff2014160079ea */ /* 0x0005e2000b800012 */
[----:B------:R2:W-:Y:S01]  /*3420*/  UTCHMMA tmem[UR23], gdesc[UR24], tmem[UR18], tmem[UR34], idesc[UR35], UPT ;  /* 0x00ff2218170079ea */ /* 0x0005e2000b800012 */
[----:B------:R2:W-:Y:S01]  /*3430*/  UTCBAR [UR4], URZ ;  /* 0x000000ff040073e9 */ /* 0x0005e200080000ff */
[----:B------:R-:W-:Y:S01]  /*3440*/  NOP ;  /* 0x0000000000007918 */ /* 0x000fe20000000000 */
.L_x_7:
[----:B------:R-:W-:Y:S01]  /*3450*/  BAR.SYNC.DEFER_BLOCKING 0x0 ;  /* 0x0000000000007b1d */ /* 0x000fe20000010000 */
[----:B-1----:R-:W-:Y:S01]  /*3460*/  VIADD R4, R195, 0xffffffda ;  /* 0xffffffdac3047836 */ /* 0x002fe20000000000 */
[----:B------:R-:W-:Y:S01]  /*3470*/  ISETP.GE.U32.AND P0, PT, R198, 0x7fffffbc, PT ;  /* 0x7fffffbcc600780c */ /* 0x000fe20003f06070 */
[----:B------:R-:W-:-:S03]  /*3480*/  IMAD.WIDE R124, R167, 0x4, R124 ;  /* 0x00000004a77c7825 */ /* 0x000fc600078e027c */
[----:B--2---:R-:W-:Y:S01]  /*3490*/  UMOV UR4, URZ ;  /* 0x000000ff00047c82 */ /* 0x004fe20008000000 */
[----:B------:R-:W-:Y:S02]  /*34a0*/  VIADD R5, R195, 0xffffffd8 ;  /* 0xffffffd8c3057836 */ /* 0x000fe40000000000 */
[----:B------:R-:W-:-:S04]  /*34b0*/  IMAD.WIDE R122, R167, 0x4, R122 ;  /* 0x00000004a77a7825 */ /* 0x000fc800078e027a */
[----:B------:R-:W-:-:S04]  /*34c0*/  IMAD.WIDE R120, R167, 0x4, R120 ;  /* 0x00000004a7787825 */ /* 0x000fc800078e0278 */
[----:B------:R-:W-:-:S04]  /*34d0*/  IMAD.WIDE R118, R167, 0x4, R118 ;  /* 0x00000004a7767825 */ /* 0x000fc800078e0276 */
[----:B------:R-:W-:Y:S01]  /*34e0*/  IMAD.WIDE R116, R167, 0x4, R116 ;  /* 0x00000004a7747825 */ /* 0x000fe200078e0274 */
[----:B------:R-:W-:Y:S01]  /*34f0*/  @!PT LDS RZ, [RZ] ;  /* 0x00000000fffff984 */ /* 0x000fe20000000800 */
[----:B------:R-:W-:Y:S01]  /*3500*/  @!PT LDS RZ, [RZ] ;  /* 0x00000000fffff984 */ /* 0x000fe20000000800 */
[----:B------:R-:W-:Y:S01]  /*3510*/  @!PT LDS RZ, [RZ] ;  /* 0x00000000fffff984 */ /* 0x000fe20000000800 */
[----:B------:R1:W-:Y:S01]  /*3520*/  LDGSTS.E [R147], desc[UR16][R128.64], !P4 ;  /* 0x0000000080937fae */ /* 0x0003e2000e1a1010 */
[----:B------:R-:W-:Y:S02]  /*3530*/  ISETP.GE.U32.AND P4, PT, R5, 0x7fffffb9, PT ;  /* 0x7fffffb90500780c */ /* 0x000fe40003f86070 */
[C---:B------:R-:W-:Y:S01]  /*3540*/  VIADD R5, R195.reuse, 0xffffffd6 ;  /* 0xffffffd6c3057836 */ /* 0x040fe20000000000 */
[----:B------:R1:W-:Y:S01]  /*3550*/  LDGSTS.E [R147+0x4], desc[UR16][R130.64], !P3 ;  /* 0x0000400082937fae */ /* 0x0003e2000d9a1010 */
[----:B------:R-:W-:Y:S01]  /*3560*/  ISETP.GE.U32.AND P3, PT, R4, 0x7fffffbb, PT ;  /* 0x7fffffbb0400780c */ /* 0x000fe20003f66070 */
[----:B------:R-:W-:Y:S02]  /*3570*/  VIADD R4, R195, 0xffffffd9 ;  /* 0xffffffd9c3047836 */ /* 0x000fe40000000000 */
[----:B------:R1:W-:Y:S01]  /*3580*/  LDGSTS.E [R147+0x8], desc[UR16][R124.64], !P2 ;  /* 0x000080007c937fae */ /* 0x0003e2000d1a1010 */
[----:B------:R-:W-:-:S02]  /*3590*/  IMAD.WIDE R114, R167, 0x4, R114 ;  /* 0x00000004a7727825 */ /* 0x000fc400078e0272 */
[----:B------:R-:W-:Y:S01]  /*35a0*/  ISETP.GE.U32.AND P2, PT, R4, 0x7fffffba, PT ;  /* 0x7fffffba0400780c */ /* 0x000fe20003f46070 */
[----:B------:R1:W-:Y:S01]  /*35b0*/  LDGSTS.E [R147+0xc], desc[UR16][R122.64], !P6 ;  /* 0x0000c0007a937fae */ /* 0x0003e2000f1a1010 */
[----:B------:R-:W-:Y:S02]  /*35c0*/  VIADD R4, R195, 0xffffffd7 ;  /* 0xffffffd7c3047836 */ /* 0x000fe40000000000 */
[----:B------:R-:W-:Y:S01]  /*35d0*/  IMAD.WIDE R112, R167, 0x4, R112 ;  /* 0x00000004a7707825 */ /* 0x000fe200078e0270 */
[----:B------:R1:W-:Y:S02]  /*35e0*/  LDGSTS.E [R147+0x10], desc[UR16][R120.64], !P0 ;  /* 0x0001000078937fae */ /* 0x0003e4000c1a1010 */
[----:B------:R-:W-:Y:S01]  /*35f0*/  ISETP.GE.U32.AND P0, PT, R4, 0x7fffffb8, PT ;  /* 0x7fffffb80400780c */ /* 0x000fe20003f06070 */
[----:B------:R-:W-:Y:S01]  /*3600*/  VIADD R4, R195, 0xffffffd5 ;  /* 0xffffffd5c3047836 */ /* 0x000fe20000000000 */
[----:B------:R1:W-:Y:S01]  /*3610*/  LDGSTS.E [R147+0x14], desc[UR16][R118.64], !P3 ;  /* 0x0001400076937fae */ /* 0x0003e2000d9a1010 */
[----:B------:R-:W-:Y:S01]  /*3620*/  ISETP.GE.U32.AND P3, PT, R5, 0x7fffffb7, PT ;  /* 0x7fffffb70500780c */ /* 0x000fe20003f66070 */
[----:B------:R-:W-:-:S02]  /*3630*/  VIADD R5, R195, 0xffffffcc ;  /* 0xffffffccc3057836 */ /* 0x000fc40000000000 */
[----:B------:R1:W-:Y:S01]  /*3640*/  LDGSTS.E [R147+0x18], desc[UR16][R116.64], !P2 ;  /* 0x0001800074937fae */ /* 0x0003e2000d1a1010 */
[----:B------:R-:W-:Y:S01]  /*3650*/  ISETP.GE.U32.AND P2, PT, R4, 0x7fffffb6, PT ;  /* 0x7fffffb60400780c */ /* 0x000fe20003f46070 */
[----:B------:R-:W-:Y:S02]  /*3660*/  VIADD R4, R195, 0xffffffcd ;  /* 0xffffffcdc3047836 */ /* 0x000fe40000000000 */
[----:B------:R1:W-:Y:S01]  /*3670*/  LDGSTS.E [R147+0x1c], desc[UR16][R114.64], !P4 ;  /* 0x0001c00072937fae */ /* 0x0003e2000e1a1010 */
[----:B------:R-:W-:Y:S01]  /*3680*/  ISETP.GE.U32.AND P4, PT, R5, 0x7fffffad, PT ;  /* 0x7fffffad0500780c */ /* 0x000fe20003f86070 */
[C---:B------:R-:W-:Y:S02]  /*3690*/  VIADD R6, R195.reuse, 0xffffffce ;  /* 0xffffffcec3067836 */ /* 0x040fe40000000000 */
[----:B------:R1:W-:Y:S01]  /*36a0*/  LDGSTS.E [R147+0x20], desc[UR16][R112.64], !P0 ;  /* 0x0002000070937fae */ /* 0x0003e2000c1a1010 */
[----:B------:R-:W-:Y:S01]  /*36b0*/  ISETP.GE.U32.AND P0, PT, R4, 0x7fffffae, PT ;  /* 0x7fffffae0400780c */ /* 0x000fe20003f06070 */
[C---:B------:R-:W-:Y:S01]  /*36c0*/  VIADD R5, R195.reuse, 0xffffffcf ;  /* 0xffffffcfc3057836 */ /* 0x040fe20000000000 */
[----:B------:R-:W-:Y:S01]  /*36d0*/  SEL R8, RZ, 0x1, P4 ;  /* 0x00000001ff087807 */ /* 0x000fe20002000000 */
[C---:B------:R-:W-:Y:S01]  /*36e0*/  VIADD R4, R195.reuse, 0xffffffc1 ;  /* 0xffffffc1c3047836 */ /* 0x040fe20000000000 */
[----:B------:R-:W-:Y:S01]  /*36f0*/  ISETP.GE.U32.AND P4, PT, R6, 0x7fffffaf, PT ;  /* 0x7fffffaf0600780c */ /* 0x000fe20003f86070 */
[C---:B------:R-:W-:Y:S01]  /*3700*/  VIADD R10, R195.reuse, 0xffffffc4 ;  /* 0xffffffc4c30a7836 */ /* 0x040fe20000000000 */
[----:B------:R-:W-:Y:S01]  /*3710*/  SEL R9, RZ, 0x1fffe, P0 ;  /* 0x0001fffeff097807 */ /* 0x000fe20000000000 */
[----:B------:R-:W-:Y:S01]  /*3720*/  VIADD R11, R195, 0xffffffc6 ;  /* 0xffffffc6c30b7836 */ /* 0x000fe20000000000 */
[----:B------:R-:W-:Y:S01]  /*3730*/  ISETP.GE.U32.AND P0, PT, R5, 0x7fffffb0, PT ;  /* 0x7fffffb00500780c */ /* 0x000fe20003f06070 */
[C---:B------:R-:W-:Y:S01]  /*3740*/  VIADD R5, R195.reuse, 0xffffffc2 ;  /* 0xffffffc2c3057836 */ /* 0x040fe20000000000 */
[----:B------:R-:W-:Y:S01]  /*3750*/  SEL R6, RZ, 0x4, P4 ;  /* 0x00000004ff067807 */ /* 0x000fe20002000000 */
[----:B------:R-:W-:Y:S01]  /*3760*/  IMAD.IADD R194, R194, 0x1, R199 ;  /* 0x00000001c2c27824 */ /* 0x000fe200078e02c7 */
[----:B------:R-:W-:Y:S01]  /*3770*/  ISETP.GE.U32.AND P4, PT, R4, 0x7fffffa2, PT ;  /* 0x7fffffa20400780c */ /* 0x000fe20003f86070 */
[----:B------:R-:W-:Y:S01]  /*3780*/  VIADD R4, R195, 0xffffffc3 ;  /* 0xffffffc3c3047836 */ /* 0x000fe20000000000 */
[----:B------:R-:W-:Y:S01]  /*3790*/  SEL R7, RZ, 0x7fff8, P0 ;  /* 0x0007fff8ff077807 */ /* 0x000fe20000000000 */
[----:B------:R-:W-:Y:S01]  /*37a0*/  IMAD.IADD R8, R8, 0x1, R9 ;  /* 0x0000000108087824 */ /* 0x000fe200078e0209 */
[----:B------:R-:W-:Y:S01]  /*37b0*/  ISETP.GE.U32.AND P0, PT, R5, 0x7fffffa3, PT ;  /* 0x7fffffa30500780c */ /* 0x000fe20003f06070 */
[----:B------:R-:W-:Y:S01]  /*37c0*/  IMAD.WIDE R110, R167, 0x4, R110 ;  /* 0x00000004a76e7825 */ /* 0x000fe200078e026e */
[----:B------:R-:W-:-:S02]  /*37d0*/  SEL R12, RZ, 0x1fffe, P4 ;  /* 0x0001fffeff0c7807 */ /* 0x000fc40002000000 */
[----:B------:R-:W-:Y:S01]  /*37e0*/  ISETP.GE.U32.AND P4, PT, R4, 0x7fffffa4, PT ;  /* 0x7fffffa40400780c */ /* 0x000fe20003f86070 */
[C---:B------:R-:W-:Y:S01]  /*37f0*/  VIADD R4, R195.reuse, 0xffffffc5 ;  /* 0xffffffc5c3047836 */ /* 0x040fe20000000000 */
[----:B------:R-:W-:Y:S01]  /*3800*/  SEL R5, RZ, 0x4, P0 ;  /* 0x00000004ff057807 */ /* 0x000fe20000000000 */
[----:B------:R-:W-:Y:S01]  /*3810*/  VIADD R17, R195, 0xffffffd4 ;  /* 0xffffffd4c3117836 */ /* 0x000fe20000000000 */
[----:B------:R-:W-:Y:S01]  /*3820*/  ISETP.GE.U32.AND P0, PT, R10, 0x7fffffa5, PT ;  /* 0x7fffffa50a00780c */ /* 0x000fe20003f06070 */
[----:B------:R1:W-:Y:S01]  /*3830*/  LDGSTS.E [R147+0x24], desc[UR16][R110.64], !P3 ;  /* 0x000240006e937fae */ /* 0x0003e2000d9a1010 */
[----:B------:R-:W-:Y:S01]  /*3840*/  SEL R10, RZ, 0x7fff8, P4 ;  /* 0x0007fff8ff0a7807 */ /* 0x000fe20002000000 */
[----:B------:R-:W-:Y:S01]  /*3850*/  IMAD.WIDE R108, R167, 0x4, R108 ;  /* 0x00000004a76c7825 */ /* 0x000fe200078e026c */
[----:B------:R-:W-:Y:S02]  /*3860*/  ISETP.GE.U32.AND P4, PT, R4, 0x7fffffa6, PT ;  /* 0x7fffffa60400780c */ /* 0x000fe40003f86070 */
[----:B------:R-:W-:Y:S01]  /*3870*/  SEL R15, RZ, 0x1, P0 ;  /* 0x00000001ff0f7807 */ /* 0x000fe20000000000 */
[----:B------:R-:W-:Y:S01]  /*3880*/  VIADD R4, R195, 0xffffffc0 ;  /* 0xffffffc0c3047836 */ /* 0x000fe20000000000 */
[----:B------:R-:W-:Y:S01]  /*3890*/  ISETP.GE.U32.AND P0, PT, R11, 0x7fffffa7, PT ;  /* 0x7fffffa70b00780c */ /* 0x000fe20003f06070 */
[----:B------:R-:W-:Y:S01]  /*38a0*/  VIADD R11, R195, 0xffffffc7 ;  /* 0xffffffc7c30b7836 */ /* 0x000fe20000000000 */
[----:B------:R-:W-:Y:S01]  /*38b0*/  SEL R16, RZ, 0x1fffe, P4 ;  /* 0x0001fffeff107807 */ /* 0x000fe20002000000 */
[----:B------:R1:W-:Y:S01]  /*38c0*/  LDGSTS.E [R147+0x28], desc[UR16][R108.64], !P2 ;  /* 0x000280006c937fae */ /* 0x0003e2000d1a1010 */
[----:B------:R-:W-:Y:S01]  /*38d0*/  ISETP.GE.U32.AND P4, PT, R4, 0x7fffffa1, PT ;  /* 0x7fffffa10400780c */ /* 0x000fe20003f86070 */
[----:B------:R-:W-:Y:S01]  /*38e0*/  IMAD.WIDE R106, R167, 0x4, R106 ;  /* 0x00000004a76a7825 */ /* 0x000fe200078e026a */
[----:B------:R-:W-:-:S02]  /*38f0*/  SEL R13, RZ, 0x4, P0 ;  /* 0x00000004ff0d7807 */ /* 0x000fc40000000000 */
[----:B------:R-:W-:Y:S01]  /*3900*/  ISETP.GE.U32.AND P0, PT, R11, 0x7fffffa8, PT ;  /* 0x7fffffa80b00780c */ /* 0x000fe20003f06070 */
[----:B------:R-:W-:Y:S01]  /*3910*/  IMAD.IADD R15, R15, 0x1, R16 ;  /* 0x000000010f0f7824 */ /* 0x000fe200078e0210 */
[----:B------:R-:W-:Y:S01]  /*3920*/  SEL R11, RZ, 0x1, P4 ;  /* 0x00000001ff0b7807 */ /* 0x000fe20002000000 */
[----:B------:R-:W-:Y:S01]  /*3930*/  IMAD.WIDE R104, R167, 0x4, R104 ;  /* 0x00000004a7687825 */ /* 0x000fe200078e0268 */
[----:B------:R-:W-:Y:S02]  /*3940*/  LOP3.LUT R194, R194, 0x3, RZ, 0xc0, !PT ;  /* 0x00000003c2c27812 */ /* 0x000fe400078ec0ff */
[----:B------:R-:W-:Y:S01]  /*3950*/  LOP3.LUT R8, R8, 0x3, RZ, 0xc0, !PT ;  /* 0x0000000308087812 */ /* 0x000fe200078ec0ff */
[----:B------:R-:W-:Y:S01]  /*3960*/  IMAD.IADD R11, R11, 0x1, R12 ;  /* 0x000000010b0b7824 */ /* 0x000fe200078e020c */
[----:B------:R-:W-:Y:S01]  /*3970*/  IADD3 R192, PT, PT, R194, R197, R192 ;  /* 0x000000c5c2c07210 */ /* 0x000fe20007ffe0c0 */
[----:B------:R-:W-:Y:S01]  /*3980*/  IMAD.WIDE R102, R167, 0x4, R102 ;  /* 0x00000004a7667825 */ /* 0x000fe200078e0266 */
[----:B------:R-:W-:-:S02]  /*3990*/  SEL R14, RZ, 0x7fff8, P0 ;  /* 0x0007fff8ff0e7807 */ /* 0x000fc40000000000 */
[----:B------:R-:W-:Y:S01]  /*39a0*/  LOP3.LUT R11, R11, 0x3, RZ, 0xc0, !PT ;  /* 0x000000030b0b7812 */ /* 0x000fe200078ec0ff */
[----:B------:R-:W-:Y:S01]  /*39b0*/  IMAD.WIDE R100, R167, 0x4, R100 ;  /* 0x00000004a7647825 */ /* 0x000fe200078e0264 */
[----:B------:R-:W-:Y:S02]  /*39c0*/  LOP3.LUT R15, R15, 0x3, RZ, 0xc0, !PT ;  /* 0x000000030f0f7812 */ /* 0x000fe400078ec0ff */
[----:B------:R-:W-:Y:S01]  /*39d0*/  IADD3 R10, PT, PT, R11, R10, R5 ;  /* 0x0000000a0b0a7210 */ /* 0x000fe20007ffe005 */
[----:B------:R-:W-:Y:S01]  /*39e0*/  VIADD R5, R195, 0xffffffd3 ;  /* 0xffffffd3c3057836 */ /* 0x000fe20000000000 */
[----:B------:R-:W-:Y:S01]  /*39f0*/  IADD3 R7, PT, PT, R8, R7, R6 ;  /* 0x0000000708077210 */ /* 0x000fe20007ffe006 */
[----:B------:R-:W-:Y:S01]  /*3a00*/  IMAD.SHL.U32 R6, R192, 0x100, RZ ;  /* 0x00000100c0067824 */ /* 0x000fe200078e00ff */
[----:B------:R-:W-:Y:S01]  /*3a10*/  IADD3 R13, PT, PT, R15, R14, R13 ;  /* 0x0000000e0f0d7210 */ /* 0x000fe20007ffe00d */
[----:B------:R-:W-:Y:S01]  /*3a20*/  IMAD.WIDE R98, R167, 0x4, R98 ;  /* 0x00000004a7627825 */ /* 0x000fe200078e0262 */
[----:B------:R-:W-:-:S02]  /*3a30*/  LOP3.LUT R10, R10, 0xf, RZ, 0xc0, !PT ;  /* 0x0000000f0a0a7812 */ /* 0x000fc400078ec0ff */
[----:B------:R-:W-:Y:S01]  /*3a40*/  LOP3.LUT R6, R6, 0xf00, RZ, 0xe2, !PT ;  /* 0x00000f0006067812 */ /* 0x000fe200078ee2ff */
[----:B------:R-:W-:Y:S01]  /*3a50*/  IMAD.WIDE R96, R167, 0x4, R96 ;  /* 0x00000004a7607825 */ /* 0x000fe200078e0260 */
[----:B------:R-:W-:Y:S02]  /*3a60*/  ISETP.GE.U32.AND P0, PT, R17, 0x7fffffb5, PT ;  /* 0x7fffffb51100780c */ /* 0x000fe40003f06070 */
[----:B------:R-:W-:Y:S01]  /*3a70*/  ISETP.GE.U32.AND P3, PT, R5, 0x7fffffb4, PT ;  /* 0x7fffffb40500780c */ /* 0x000fe20003f66070 */
[----:B------:R-:W-:Y:S02]  /*3a80*/  IMAD R10, R13, 0x10, R10 ;  /* 0x000000100d0a7824 */ /* 0x000fe400078e020a */
[----:B------:R-:W-:Y:S02]  /*3a90*/  IMAD R6, R7, 0x1000, R6 ;  /* 0x0000100007067824 */ /* 0x000fe400078e0206 */
[----:B------:R-:W-:Y:S01]  /*3aa0*/  VIADD R5, R195, 0xffffffd2 ;  /* 0xffffffd2c3057836 */ /* 0x000fe20000000000 */
[----:B------:R-:W-:Y:S01]  /*3ab0*/  LOP3.LUT R7, R10, 0xff, RZ, 0xc0, !PT ;  /* 0x000000ff0a077812 */ /* 0x000fe200078ec0ff */
[----:B------:R-:W-:-:S03]  /*3ac0*/  IMAD.WIDE R94, R167, 0x4, R94 ;  /* 0x00000004a75e7825 */ /* 0x000fc600078e025e */
[----:B------:R-:W-:Y:S01]  /*3ad0*/  ISETP.GE.U32.AND P2, PT, R5, 0x7fffffb3, PT ;  /* 0x7fffffb30500780c */ /* 0x000fe20003f46070 */
[----:B------:R-:W-:Y:S01]  /*3ae0*/  IMAD.IADD R6, R6, 0x1, R7 ;  /* 0x0000000106067824 */ /* 0x000fe200078e0207 */
[----:B------:R1:W-:Y:S01]  /*3af0*/  LDGSTS.E [R147+0x2c], desc[UR16][R106.64], !P0 ;  /* 0x0002c0006a937fae */ /* 0x0003e2000c1a1010 */
[C---:B------:R-:W-:Y:S02]  /*3b00*/  VIADD R5, R195.reuse, 0xffffffd1 ;  /* 0xffffffd1c3057836 */ /* 0x040fe40000000000 */
[----:B------:R-:W-:Y:S01]  /*3b10*/  VIADD R195, R195, 0xffffffd0 ;  /* 0xffffffd0c3c37836 */ /* 0x000fe20000000000 */
[----:B------:R-:W-:Y:S01]  /*3b20*/  LOP3.LUT R6, R6, 0xffff, RZ, 0xc0, !PT ;  /* 0x0000ffff06067812 */ /* 0x000fe200078ec0ff */
[----:B------:R1:W-:Y:S01]  /*3b30*/  LDGSTS.E [R147+0x30], desc[UR16][R104.64], !P3 ;  /* 0x0003000068937fae */ /* 0x0003e2000d9a1010 */
[----:B------:R-:W-:Y:S01]  /*3b40*/  ISETP.GE.U32.AND P0, PT, R5, 0x7fffffb2, PT ;  /* 0x7fffffb20500780c */ /* 0x000fe20003f06070 */
[----:B------:R-:W-:Y:S01]  /*3b50*/  IMAD.WIDE R92, R167, 0x4, R92 ;  /* 0x00000004a75c7825 */ /* 0x000fe200078e025c */
[----:B------:R-:W-:-:S02]  /*3b60*/  SHF.R.U32.HI R5, RZ, 0xf, R6 ;  /* 0x0000000fff057819 */ /* 0x000fc40000011606 */
[----:B------:R-:W-:Y:S01]  /*3b70*/  ISETP.GE.U32.AND P3, PT, R195, 0x7fffffb1, PT ;  /* 0x7fffffb1c300780c */ /* 0x000fe20003f66070 */
[----:B------:R1:W-:Y:S01]  /*3b80*/  LDGSTS.E [R147+0x34], desc[UR16][R102.64], !P2 ;  /* 0x0003400066937fae */ /* 0x0003e2000d1a1010 */
[----:B------:R-:W-:Y:S01]  /*3b90*/  LOP3.LUT P2, RZ, R5, 0x1, RZ, 0xc0, !PT ;  /* 0x0000000105ff7812 */ /* 0x000fe2000784c0ff */
[C---:B------:R-:W-:Y:S01]  /*3ba0*/  IMAD.WIDE R90, R167.reuse, 0x4, R90 ;  /* 0x00000004a75a7825 */ /* 0x040fe200078e025a */
[--C-:B------:R-:W-:Y:S02]  /*3bb0*/  SHF.R.U32.HI R5, RZ, 0xe, R6.reuse ;  /* 0x0000000eff057819 */ /* 0x100fe40000011606 */
[----:B------:R-:W-:Y:S01]  /*3bc0*/  SHF.R.U32.HI R7, RZ, 0xc, R6 ;  /* 0x0000000cff077819 */ /* 0x000fe20000011606 */
[----:B------:R-:W-:Y:S02]  /*3bd0*/  IMAD.WIDE R88, R167, 0x4, R88 ;  /* 0x00000004a7587825 */ /* 0x000fe400078e0258 */
[----:B------:R1:W-:Y:S01]  /*3be0*/  LDGSTS.E [R147+0x38], desc[UR16][R100.64], !P0 ;  /* 0x0003800064937fae */ /* 0x0003e2000c1a1010 */
[----:B------:R-:W-:Y:S01]  /*3bf0*/  LOP3.LUT P0, RZ, R5, 0x1, RZ, 0xc0, !PT ;  /* 0x0000000105ff7812 */ /* 0x000fe2000780c0ff */
[C---:B------:R-:W-:Y:S01]  /*3c00*/  IMAD.WIDE R86, R167.reuse, 0x4, R86 ;  /* 0x00000004a7567825 */ /* 0x040fe200078e0256 */
[----:B------:R-:W-:Y:S01]  /*3c10*/  SHF.R.U32.HI R5, RZ, 0xd, R6 ;  /* 0x0000000dff057819 */ /* 0x000fe20000011606 */
[----:B------:R1:W-:Y:S02]  /*3c20*/  LDGSTS.E [R147+0x3c], desc[UR16][R98.64], !P3 ;  /* 0x0003c00062937fae */ /* 0x0003e4000d9a1010 */
[----:B------:R-:W-:Y:S01]  /*3c30*/  IMAD.WIDE R84, R167, 0x4, R84 ;  /* 0x00000004a7547825 */ /* 0x000fe200078e0254 */
[----:B------:R-:W-:Y:S01]  /*3c40*/  LOP3.LUT P3, RZ, R5, 0x1, RZ, 0xc0, !PT ;  /* 0x0000000105ff7812 */ /* 0x000fe2000786c0ff */
[----:B------:R1:W-:Y:S01]  /*3c50*/  LDGSTS.E [R147+0x40], desc[UR16][R96.64], P2 ;  /* 0x0004000060937fae */ /* 0x0003e200091a1010 */
[----:B------:R-:W-:Y:S01]  /*3c60*/  LOP3.LUT P2, RZ, R7, 0x1, RZ, 0xc0, !PT ;  /* 0x0000000107ff7812 */ /* 0x000fe2000784c0ff */
[----:B------:R-:W-:Y:S01]  /*3c70*/  IMAD.WIDE R82, R167, 0x4, R82 ;  /* 0x00000004a7527825 */ /* 0x000fe200078e0252 */
[----:B------:R-:W-:-:S02]  /*3c80*/  SHF.R.U32.HI R5, RZ, 0xb, R6 ;  /* 0x0000000bff057819 */ /* 0x000fc40000011606 */
[----:B------:R-:W-:Y:S01]  /*3c90*/  SHF.R.U32.HI R7, RZ, 0x9, R6 ;  /* 0x00000009ff077819 */ /* 0x000fe20000011606 */
[----:B------:R1:W-:Y:S01]  /*3ca0*/  LDGSTS.E [R147+0x44], desc[UR16][R94.64], P0 ;  /* 0x000440005e937fae */ /* 0x0003e200081a1010 */
[----:B------:R-:W-:Y:S01]  /*3cb0*/  LOP3.LUT P0, RZ, R5, 0x1, RZ, 0xc0, !PT ;  /* 0x0000000105ff7812 */ /* 0x000fe2000780c0ff */
[----:B------:R-:W-:Y:S01]  /*3cc0*/  IMAD.WIDE R80, R167, 0x4, R80 ;  /* 0x00000004a7507825 */ /* 0x000fe200078e0250 */
[----:B------:R-:W-:-:S03]  /*3cd0*/  SHF.R.U32.HI R5, RZ, 0xa, R6 ;  /* 0x0000000aff057819 */ /* 0x000fc60000011606 */
[----:B------:R1:W-:Y:S01]  /*3ce0*/  LDGSTS.E [R147+0x48], desc[UR16][R92.64], P3 ;  /* 0x000480005c937fae */ /* 0x0003e200099a1010 */
[----:B------:R-:W-:Y:S01]  /*3cf0*/  LOP3.LUT P3, RZ, R5, 0x1, RZ, 0xc0, !PT ;  /* 0x0000000105ff7812 */ /* 0x000fe2000786c0ff */
[----:B------:R-:W-:Y:S01]  /*3d00*/  IMAD.WIDE R78, R167, 0x4, R78 ;  /* 0x00000004a74e7825 */ /* 0x000fe200078e024e */
[----:B------:R-:W-:Y:S01]  /*3d10*/  SHF.R.U32.HI R5, RZ, 0x8, R6 ;  /* 0x00000008ff057819 */ /* 0x000fe20000011606 */
[----:B------:R1:W-:Y:S01]  /*3d20*/  LDGSTS.E [R147+0x4c], desc[UR16][R90.64], P2 ;  /* 0x0004c0005a937fae */ /* 0x0003e200091a1010 */
[----:B------:R-:W-:Y:S01]  /*3d30*/  LOP3.LUT P2, RZ, R7, 0x1, RZ, 0xc0, !PT ;  /* 0x0000000107ff7812 */ /* 0x000fe2000784c0ff */
[----:B------:R-:W-:Y:S01]  /*3d40*/  IMAD.WIDE R76, R167, 0x4, R76 ;  /* 0x00000004a74c7825 */ /* 0x000fe200078e024c */
        /* <DEDUP_REMOVED lines=12> */
[--C-:B------:R-:W-:Y:S01]  /*3e10*/  SHF.R.U32.HI R7, RZ, 0x4, R6.reuse ;  /* 0x00000004ff077819 */ /* 0x100fe20000011606 */
[----:B------:R1:W-:Y:S01]  /*3e20*/  LDGSTS.E [R147+0x5c], desc[UR16][R82.64], P0 ;  /* 0x0005c00052937fae */ /* 0x0003e200081a1010 */
[----:B------:R-:W-:Y:S01]  /*3e30*/  LOP3.LUT P0, RZ, R5, 0x1, RZ, 0xc0, !PT ;  /* 0x0000000105ff7812 */ /* 0x000fe2000780c0ff */
[----:B------:R-:W-:Y:S01]  /*3e40*/  IMAD.SHL.U32 R127, R127, 0x20, RZ ;  /* 0x000000207f7f7824 */ /* 0x000fe200078e00ff */
[----:B------:R-:W-:Y:S01]  /*3e50*/  SHF.R.U32.HI R5, RZ, 0x3, R6 ;  /* 0x00000003ff057819 */ /* 0x000fe20000011606 */
[----:B------:R-:W-:-:S02]  /*3e60*/  IMAD.WIDE R68, R167, 0x4, R68 ;  /* 0x00000004a7447825 */ /* 0x000fc400078e0244 */
[----:B------:R1:W-:Y:S01]  /*3e70*/  LDGSTS.E [R147+0x60], desc[UR16][R80.64], P3 ;  /* 0x0006000050937fae */ /* 0x0003e200099a1010 */
[----:B------:R-:W-:Y:S01]  /*3e80*/  LOP3.LUT P3, RZ, R7, 0x1, RZ, 0xc0, !PT ;  /* 0x0000000107ff7812 */ /* 0x000fe2000786c0ff */
[----:B------:R-:W-:Y:S02]  /*3e90*/  IMAD.WIDE R66, R167, 0x4, R66 ;  /* 0x00000004a7427825 */ /* 0x000fe400078e0242 */
[----:B------:R1:W-:Y:S01]  /*3ea0*/  LDGSTS.E [R147+0x64], desc[UR16][R78.64], P2 ;  /* 0x000640004e937fae */ /* 0x0003e200091a1010 */
[----:B------:R-:W-:Y:S01]  /*3eb0*/  LOP3.LUT P2, RZ, R5, 0x1, RZ, 0xc0, !PT ;  /* 0x0000000105ff7812 */ /* 0x000fe2000784c0ff */
[C---:B------:R-:W-:Y:S01]  /*3ec0*/  IMAD.WIDE R64, R127.reuse, 0x4, R64 ;  /* 0x000000047f407825 */ /* 0x040fe200078e0240 */
[----:B------:R-:W-:Y:S01]  /*3ed0*/  SHF.R.U32.HI R5, RZ, 0x2, R6 ;  /* 0x00000002ff057819 */ /* 0x000fe20000011606 */
[----:B------:R1:W-:Y:S01]  /*3ee0*/  LDGSTS.E [R147+0x68], desc[UR16][R76.64], P0 ;  /* 0x000680004c937fae */ /* 0x0003e200081a1010 */
[----:B------:R-:W-:Y:S01]  /*3ef0*/  ISETP.GE.AND P0, PT, R138, R181, PT ;  /* 0x000000b58a00720c */ /* 0x000fe20003f06270 */
[----:B------:R-:W-:Y:S01]  /*3f00*/  IMAD.WIDE R60, R127, 0x4, R60 ;  /* 0x000000047f3c7825 */ /* 0x000fe200078e023c */
[----:B------:R-:W-:-:S02]  /*3f10*/  SHF.R.U32.HI R6, RZ, 0x1, R6 ;  /* 0x00000001ff067819 */ /* 0x000fc40000011606 */
[----:B------:R-:W-:Y:S01]  /*3f20*/  SEL R7, RZ, 0x4, P0 ;  /* 0x00000004ff077807 */ /* 0x000fe20000000000 */
[----:B------:R1:W-:Y:S01]  /*3f30*/  LDGSTS.E [R147+0x6c], desc[UR16][R74.64], P3 ;  /* 0x0006c0004a937fae */ /* 0x0003e200099a1010 */
[----:B------:R-:W-:Y:S01]  /*3f40*/  LOP3.LUT P3, RZ, R5, 0x1, RZ, 0xc0, !PT ;  /* 0x0000000105ff7812 */ /* 0x000fe2000786c0ff */
[----:B------:R-:W-:Y:S01]  /*3f50*/  IMAD.WIDE R56, R127, 0x4, R56 ;  /* 0x000000047f387825 */ /* 0x000fe200078e0238 */
[----:B------:R-:W-:Y:S01]  /*3f60*/  LOP3.LUT P0, RZ, R6, 0x1, RZ, 0xc0, !PT ;  /* 0x0000000106ff7812 */ /* 0x000fe2000780c0ff */
[----:B------:R1:W-:Y:S01]  /*3f70*/  LDGSTS.E [R147+0x70], desc[UR16][R72.64], P2 ;  /* 0x0007000048937fae */ /* 0x0003e200091a1010 */
[----:B------:R-:W-:Y:S01]  /*3f80*/  ISETP.GT.AND P2, PT, R189, 0x3f, PT ;  /* 0x0000003fbd00780c */ /* 0x000fe20003f44270 */
[----:B------:R-:W-:-:S03]  /*3f90*/  IMAD.WIDE R52, R127, 0x4, R52 ;  /* 0x000000047f347825 */ /* 0x000fc600078e0234 */
[----:B------:R-:W-:Y:S01]  /*3fa0*/  SEL R7, R7, RZ, P2 ;  /* 0x000000ff07077207 */ /* 0x000fe20001000000 */
[----:B------:R-:W-:-:S03]  /*3fb0*/  IMAD.WIDE R48, R127, 0x4, R48 ;  /* 0x000000047f307825 */ /* 0x000fc600078e0230 */
[----:B------:R-:W-:Y:S01]  /*3fc0*/  ISETP.NE.U32.AND P2, PT, R7, RZ, PT ;  /* 0x000000ff0700720c */ /* 0x000fe20003f45070 */
[----:B------:R1:W-:Y:S01]  /*3fd0*/  LDGSTS.E [R147+0x74], desc[UR16][R70.64], P3 ;  /* 0x0007400046937fae */ /* 0x0003e200099a1010 */
[----:B------:R-:W-:Y:S01]  /*3fe0*/  IMAD.WIDE R44, R127, 0x4, R44 ;  /* 0x000000047f2c7825 */ /* 0x000fe200078e022c */
[----:B------:R-:W-:Y:S02]  /*3ff0*/  ISETP.GE.AND P3, PT, R189, 0x20, PT ;  /* 0x00000020bd00780c */ /* 0x000fe40003f66270 */
[----:B------:R1:W-:Y:S01]  /*4000*/  LDGSTS.E [R147+0x78], desc[UR16][R68.64], P0 ;  /* 0x0007800044937fae */ /* 0x0003e200081a1010 */
[----:B------:R-:W-:Y:S01]  /*4010*/  IMAD.WIDE R40, R127, 0x4, R40 ;  /* 0x000000047f287825 */ /* 0x000fe200078e0228 */
[----:B------:R-:W-:Y:S02]  /*4020*/  ISETP.GE.AND P0, PT, R189, 0x40, PT ;  /* 0x00000040bd00780c */ /* 0x000fe40003f06270 */
[----:B------:R1:W-:Y:S01]  /*4030*/  LDGSTS.E [R147+0x7c], desc[UR16][R66.64], !P4 ;  /* 0x0007c00042937fae */ /* 0x0003e2000e1a1010 */
[----:B------:R-:W-:-:S03]  /*4040*/  IMAD.WIDE R36, R127, 0x4, R36 ;  /* 0x000000047f247825 */ /* 0x000fc600078e0224 */
[----:B------:R-:W0:Y:S01]  /*4050*/  LDGDEPBAR ;  /* 0x00000000000079af */ /* 0x000e220000000000 */
[----:B------:R-:W-:-:S03]  /*4060*/  IMAD.WIDE R62, R127, 0x4, R62 ;  /* 0x000000047f3e7825 */ /* 0x000fc600078e023e */
[----:B------:R1:W-:Y:S01]  /*4070*/  LDGSTS.E [R193+0x6000], desc[UR16][R64.64], P2 ;  /* 0x0600000040c17fae */ /* 0x0003e200091a1010 */
        /* <DEDUP_REMOVED lines=22> */
[----:B------:R-:W0:Y:S01]  /*41e0*/  LDGDEPBAR ;  /* 0x00000000000079af */ /* 0x000e220000000000 */
[----:B------:R-:W-:Y:S05]  /*41f0*/  @!P0 BRA `(.L_x_8) ;  /* 0x0000002000a88947 */ /* 0x000fea0003800000 */
[C---:B-1----:R-:W-:Y:S01]  /*4200*/  IMAD.SHL.U32 R65, R127.reuse, 0x8, RZ ;  /* 0x000000087f417824 */ /* 0x042fe200078e00ff */
[----:B------:R-:W-:Y:S01]  /*4210*/  SHF.R.S32.HI R8, RZ, 0x1f, R127 ;  /* 0x0000001fff087819 */ /* 0x000fe2000001147f */
[----:B------:R-:W-:Y:S01]  /*4220*/  IMAD.MOV.U32 R73, RZ, RZ, R4 ;  /* 0x000000ffff497224 */ /* 0x000fe200078e0004 */
[----:B------:R-:W-:Y:S01]  /*4230*/  SHF.R.S32.HI R3, RZ, 0x1f, R190 ;  /* 0x0000001fff037819 */ /* 0x000fe200000114be */
[C---:B------:R-:W-:Y:S01]  /*4240*/  IMAD.SHL.U32 R66, R127.reuse, 0x4, RZ ;  /* 0x000000047f427824 */ /* 0x040fe200078e00ff */
[----:B------:R-:W-:Y:S01]  /*4250*/  SHF.L.U64.HI R68, R127, 0x3, R8 ;  /* 0x000000037f447819 */ /* 0x000fe20000010208 */
[----:B------:R-:W-:Y:S01]  /*4260*/  IMAD.MOV.U32 R4, RZ, RZ, RZ ;  /* 0x000000ffff047224 */ /* 0x000fe200078e00ff */
[C---:B------:R-:W-:Y:S01]  /*4270*/  LEA R7, P0, R190.reuse, R65, 0x2 ;  /* 0x00000041be077211 */ /* 0x040fe200078010ff */
[----:B------:R-:W-:Y:S01]  /*4280*/  IMAD.MOV.U32 R70, RZ, RZ, RZ ;  /* 0x000000ffff467224 */ /* 0x000fe200078e00ff */
[----:B------:R-:W-:Y:S01]  /*4290*/  SHF.R.S32.HI R5, RZ, 0x1f, R188 ;  /* 0x0000001fff057819 */ /* 0x000fe200000114bc */
[----:B------:R-:W-:Y:S01]  /*42a0*/  UMOV UR11, 0x1 ;  /* 0x00000001000b7882 */ /* 0x000fe20000000000 */
[----:B------:R-:W-:Y:S01]  /*42b0*/  LEA.HI.X R190, R190, R68, R3, 0x2, P0 ;  /* 0x00000044bebe7211 */ /* 0x000fe200000f1403 */
[----:B------:R-:W-:Y:S01]  /*42c0*/  UMOV UR5, URZ ;  /* 0x000000ff00057c82 */ /* 0x000fe20008000000 */
[----:B------:R-:W-:Y:S01]  /*42d0*/  SHF.R.S32.HI R2, RZ, 0x1f, R187 ;  /* 0x0000001fff027819 */ /* 0x000fe200000114bb */
[----:B------:R-:W-:Y:S01]  /*42e0*/  UMOV UR6, URZ ;  /* 0x000000ff00067c82 */ /* 0x000fe20008000000 */
[----:B------:R-:W-:-:S02]  /*42f0*/  SHF.R.S32.HI R3, RZ, 0x1f, R186 ;  /* 0x0000001fff037819 */ /* 0x000fc400000114ba */
[-C--:B------:R-:W-:Y:S02]  /*4300*/  LEA R51, P0, R188, R65.reuse, 0x2 ;  /* 0x00000041bc337211 */ /* 0x080fe400078010ff */
[CC--:B------:R-:W-:Y:S02]  /*4310*/  LEA R37, P2, R187.reuse, R65.reuse, 0x2 ;  /* 0x00000041bb257211 */ /* 0x0c0fe400078410ff */
[----:B------:R-:W-:Y:S02]  /*4320*/  LEA R39, P4, R186, R65, 0x2 ;  /* 0x00000041ba277211 */ /* 0x000fe400078810ff */
[-C--:B------:R-:W-:Y:S02]  /*4330*/  LEA.HI.X R36, R188, R68.reuse, R5, 0x2, P0 ;  /* 0x00000044bc247211 */ /* 0x080fe400000f1405 */
[-C--:B------:R-:W-:Y:S02]  /*4340*/  LEA.HI.X R38, R187, R68.reuse, R2, 0x2, P2 ;  /* 0x00000044bb267211 */ /* 0x080fe400010f1402 */
[----:B------:R-:W-:-:S02]  /*4350*/  LEA.HI.X R40, R186, R68, R3, 0x2, P4 ;  /* 0x00000044ba287211 */ /* 0x000fc400020f1403 */
[----:B------:R-:W-:Y:S02]  /*4360*/  SHF.R.S32.HI R6, RZ, 0x1f, R185 ;  /* 0x0000001fff067819 */ /* 0x000fe400000114b9 */
[----:B------:R-:W-:Y:S02]  /*4370*/  SHF.R.S32.HI R3, RZ, 0x1f, R184 ;  /* 0x0000001fff037819 */ /* 0x000fe400000114b8 */
[----:B------:R-:W-:Y:S02]  /*4380*/  SHF.R.S32.HI R2, RZ, 0x1f, R183 ;  /* 0x0000001fff027819 */ /* 0x000fe400000114b7 */
[-C--:B------:R-:W-:Y:S02]  /*4390*/  LEA R41, P0, R185, R65.reuse, 0x2 ;  /* 0x00000041b9297211 */ /* 0x080fe400078010ff */
[-C--:B------:R-:W-:Y:S02]  /*43a0*/  LEA R43, P2, R184, R65.reuse, 0x2 ;  /* 0x00000041b82b7211 */ /* 0x080fe400078410ff */
[----:B------:R-:W-:-:S02]  /*43b0*/  LEA R45, P4, R183, R65, 0x2 ;  /* 0x00000041b72d7211 */ /* 0x000fc400078810ff */
[-C--:B------:R-:W-:Y:S02]  /*43c0*/  LEA.HI.X R42, R185, R68.reuse, R6, 0x2, P0 ;  /* 0x00000044b92a7211 */ /* 0x080fe400000f1406 */
[-C--:B------:R-:W-:Y:S02]  /*43d0*/  LEA.HI.X R44, R184, R68.reuse, R3, 0x2, P2 ;  /* 0x00000044b82c7211 */ /* 0x080fe400010f1403 */
[----:B------:R-:W-:Y:S02]  /*43e0*/  LEA.HI.X R46, R183, R68, R2, 0x2, P4 ;  /* 0x00000044b72e7211 */ /* 0x000fe400020f1402 */
[----:B------:R-:W-:Y:S02]  /*43f0*/  SHF.R.S32.HI R3, RZ, 0x1f, R180 ;  /* 0x0000001fff037819 */ /* 0x000fe400000114b4 */
[----:B------:R-:W-:Y:S02]  /*4400*/  SHF.R.S32.HI R6, RZ, 0x1f, R179 ;  /* 0x0000001fff067819 */ /* 0x000fe400000114b3 */
[----:B------:R-:W-:-:S02]  /*4410*/  LEA R49, P2, R180, R65, 0x2 ;  /* 0x00000041b4317211 */ /* 0x000fc400078410ff */
[CC--:B------:R-:W-:Y:S02]  /*4420*/  LEA R53, P4, R179.reuse, R65.reuse, 0x2 ;  /* 0x00000041b3357211 */ /* 0x0c0fe400078810ff */
[----:B------:R-:W-:Y:S02]  /*4430*/  SHF.R.S32.HI R5, RZ, 0x1f, R182 ;  /* 0x0000001fff057819 */ /* 0x000fe400000114b6 */
[----:B------:R-:W-:Y:S02]  /*4440*/  SHF.R.S32.HI R2, RZ, 0x1f, R189 ;  /* 0x0000001fff027819 */ /* 0x000fe400000114bd */
[----:B------:R-:W-:Y:S02]  /*4450*/  LEA R47, P0, R182, R65, 0x2 ;  /* 0x00000041b62f7211 */ /* 0x000fe400078010ff */
[-C--:B------:R-:W-:Y:S02]  /*4460*/  LEA.HI.X R50, R180, R68.reuse, R3, 0x2, P2 ;  /* 0x00000044b4327211 */ /* 0x080fe400010f1403 */
[----:B------:R-:W-:-:S02]  /*4470*/  LEA.HI.X R52, R179, R68, R6, 0x2, P4 ;  /* 0x00000044b3347211 */ /* 0x000fc400020f1406 */
[----:B------:R-:W-:Y:S02]  /*4480*/  LEA.HI R189, R2, R189, RZ, 0x5 ;  /* 0x000000bd02bd7211 */ /* 0x000fe400078f28ff */
[----:B------:R-:W-:Y:S02]  /*4490*/  LEA.HI.X R48, R182, R68, R5, 0x2, P0 ;  /* 0x00000044b6307211 */ /* 0x000fe400000f1405 */
[----:B------:R-:W-:Y:S02]  /*44a0*/  SHF.R.S32.HI R6, RZ, 0x1f, R177 ;  /* 0x0000001fff067819 */ /* 0x000fe400000114b1 */
[----:B------:R-:W-:Y:S02]  /*44b0*/  SHF.R.S32.HI R3, RZ, 0x1f, R176 ;  /* 0x0000001fff037819 */ /* 0x000fe400000114b0 */
[-C--:B------:R-:W-:Y:S02]  /*44c0*/  LEA R57, P2, R177, R65.reuse, 0x2 ;  /* 0x00000041b1397211 */ /* 0x080fe400078410ff */
[----:B------:R-:W-:-:S02]  /*44d0*/  LEA R59, P4, R176, R65, 0x2 ;  /* 0x00000041b03b7211 */ /* 0x000fc400078810ff */
[----:B------:R-:W-:Y:S02]  /*44e0*/  SHF.R.S32.HI R5, RZ, 0x1f, R178 ;  /* 0x0000001fff057819 */ /* 0x000fe400000114b2 */
[----:B------:R-:W-:Y:S02]  /*44f0*/  SHF.R.S32.HI R2, RZ, 0x1f, R171 ;  /* 0x0000001fff027819 */ /* 0x000fe400000114ab */
[----:B------:R-:W-:Y:S02]  /*4500*/  LEA R55, P0, R178, R65, 0x2 ;  /* 0x00000041b2377211 */ /* 0x000fe400078010ff */
[-C--:B------:R-:W-:Y:S02]  /*4510*/  LEA.HI.X R56, R177, R68.reuse, R6, 0x2, P2 ;  /* 0x00000044b1387211 */ /* 0x080fe400010f1406 */
[----:B------:R-:W-:Y:S02]  /*4520*/  LEA.HI.X R58, R176, R68, R3, 0x2, P4 ;  /* 0x00000044b03a7211 */ /* 0x000fe400020f1403 */
[----:B------:R-:W-:-:S02]  /*4530*/  SHF.L.U64.HI R69, R171, 0x2, R2 ;  /* 0x00000002ab457819 */ /* 0x000fc40000010202 */
[----:B------:R-:W-:Y:S02]  /*4540*/  LEA.HI.X R54, R178, R68, R5, 0x2, P0 ;  /* 0x00000044b2367211 */ /* 0x000fe400000f1405 */
[----:B------:R-:W-:Y:S02]  /*4550*/  SHF.R.S32.HI R6, RZ, 0x1f, R175 ;  /* 0x0000001fff067819 */ /* 0x000fe400000114af */
[----:B------:R-:W-:Y:S02]  /*4560*/  SHF.R.S32.HI R3, RZ, 0x1f, R174 ;  /* 0x0000001fff037819 */ /* 0x000fe400000114ae */
[-C--:B------:R-:W-:Y:S02]  /*4570*/  LEA R61, P2, R175, R65.reuse, 0x2 ;  /* 0x00000041af3d7211 */ /* 0x080fe400078410ff */
[----:B------:R-:W-:Y:S02]  /*4580*/  LEA R63, P4, R174, R65, 0x2 ;  /* 0x00000041ae3f7211 */ /* 0x000fe400078810ff */
[----:B------:R-:W-:-:S02]  /*4590*/  SHF.R.S32.HI R2, RZ, 0x1f, R173 ;  /* 0x0000001fff027819 */ /* 0x000fc400000114ad */
[----:B------:R-:W-:Y:S02]  /*45a0*/  LEA R65, P0, R173, R65, 0x2 ;  /* 0x00000041ad417211 */ /* 0x000fe400078010ff */
[-C--:B------:R-:W-:Y:S02]  /*45b0*/  LEA.HI.X R6, R175, R68.reuse, R6, 0x2, P2 ;  /* 0x00000044af067211 */ /* 0x080fe400010f1406 */
[-C--:B------:R-:W-:Y:S02]  /*45c0*/  LEA.HI.X R62, R174, R68.reuse, R3, 0x2, P4 ;  /* 0x00000044ae3e7211 */ /* 0x080fe400020f1403 */
[----:B------:R-:W-:Y:S02]  /*45d0*/  LEA.HI.X R68, R173, R68, R2, 0x2, P0 ;  /* 0x00000044ad447211 */ /* 0x000fe400000f1402 */
[----:B------:R-:W-:Y:S02]  /*45e0*/  IADD3 R51, P2, PT, R51, UR14, RZ ;  /* 0x0000000e33337c10 */ /* 0x000fe4000ff5e0ff */
[----:B------:R-:W-:-:S02]  /*45f0*/  IADD3 R37, P0, PT, R37, UR14, RZ ;  /* 0x0000000e25257c10 */ /* 0x000fc4000ff1e0ff */
[----:B------:R-:W-:Y:S02]  /*4600*/  IADD3.X R36, PT, PT, R36, UR15, RZ, P2, !PT ;  /* 0x0000000f24247c10 */ /* 0x000fe400097fe4ff */
[----:B------:R-:W-:Y:S02]  /*4610*/  IADD3.X R38, PT, PT, R38, UR15, RZ, P0, !PT ;  /* 0x0000000f26267c10 */ /* 0x000fe400087fe4ff */
[----:B------:R-:W-:Y:S02]  /*4620*/  IADD3 R41, P2, PT, R41, UR14, RZ ;  /* 0x0000000e29297c10 */ /* 0x000fe4000ff5e0ff */
[----:B------:R-:W-:Y:S02]  /*4630*/  IADD3 R43, P0, PT, R43, UR14, RZ ;  /* 0x0000000e2b2b7c10 */ /* 0x000fe4000ff1e0ff */
[----:B------:R-:W-:Y:S02]  /*4640*/  IADD3.X R42, PT, PT, R42, UR15, RZ, P2, !PT ;  /* 0x0000000f2a2a7c10 */ /* 0x000fe400097fe4ff */
[----:B------:R-:W-:-:S02]  /*4650*/  IADD3.X R44, PT, PT, R44, UR15, RZ, P0, !PT ;  /* 0x0000000f2c2c7c10 */ /* 0x000fc400087fe4ff */
[----:B------:R-:W-:Y:S02]  /*4660*/  IADD3 R47, P2, PT, R47, UR14, RZ ;  /* 0x0000000e2f2f7c10 */ /* 0x000fe4000ff5e0ff */
[----:B------:R-:W-:Y:S02]  /*4670*/  IADD3 R49, P0, PT, R49, UR14, RZ ;  /* 0x0000000e31317c10 */ /* 0x000fe4000ff1e0ff */
[----:B------:R-:W-:Y:S02]  /*4680*/  IADD3 R3, P4, PT, R7, UR14, RZ ;  /* 0x0000000e07037c10 */ /* 0x000fe4000ff9e0ff */
[----:B------:R-:W-:Y:S02]  /*4690*/  IADD3.X R48, PT, PT, R48, UR15, RZ, P2, !PT ;  /* 0x0000000f30307c10 */ /* 0x000fe400097fe4ff */
        /* <DEDUP_REMOVED lines=14> */
[----:B------:R-:W-:Y:S02]  /*4780*/  SHF.R.S32.HI R5, RZ, 0x1f, R126 ;  /* 0x0000001fff057819 */ /* 0x000fe4000001147e */
[----:B------:R-:W-:Y:S02]  /*4790*/  SHF.R.S32.HI R67, RZ, 0x1f, R170 ;  /* 0x0000001fff437819 */ /* 0x000fe400000114aa */
[----:B------:R-:W-:Y:S02]  /*47a0*/  IADD3 R61, P2, PT, R61, UR14, RZ ;  /* 0x0000000e3d3d7c10 */ /* 0x000fe4000ff5e0ff */
[----:B------:R-:W-:Y:S02]  /*47b0*/  IADD3 R63, P0, PT, R63, UR14, RZ ;  /* 0x0000000e3f3f7c10 */ /* 0x000fe4000ff1e0ff */
[----:B------:R-:W-:Y:S02]  /*47c0*/  SHF.R.S32.HI R189, RZ, 0x5, R189 ;  /* 0x00000005ffbd7819 */ /* 0x000fe400000114bd */
[----:B------:R-:W-:-:S02]  /*47d0*/  LEA R60, P4, R167, R172, 0x3 ;  /* 0x000000aca73c7211 */ /* 0x000fc400078818ff */
[----:B------:R-:W-:Y:S01]  /*47e0*/  SHF.R.S32.HI R72, RZ, 0x1f, R167 ;  /* 0x0000001fff487819 */ /* 0x000fe200000114a7 */
[C---:B------:R-:W-:Y:S01]  /*47f0*/  VIADD R75, R189.reuse, 0xfffffffe ;  /* 0xfffffffebd4b7836 */ /* 0x040fe20000000000 */
[----:B------:R-:W-:Y:S02]  /*4800*/  IADD3.X R64, PT, PT, R6, UR15, RZ, P2, !PT ;  /* 0x0000000f06407c10 */ /* 0x000fe400097fe4ff */
[----:B------:R-:W-:Y:S02]  /*4810*/  IADD3.X R62, PT, PT, R62, UR15, RZ, P0, !PT ;  /* 0x0000000f3e3e7c10 */ /* 0x000fe400087fe4ff */
[----:B------:R-:W-:Y:S02]  /*4820*/  SHF.L.U64.HI R126, R126, 0x2, R5 ;  /* 0x000000027e7e7819 */ /* 0x000fe40000010205 */
[----:B------:R-:W-:Y:S02]  /*4830*/  SHF.L.U64.HI R67, R170, 0x2, R67 ;  /* 0x00000002aa437819 */ /* 0x000fe40000010243 */
[----:B------:R-:W-:-:S02]  /*4840*/  VIMNMX R77, PT, PT, R189, 0x2, !PT ;  /* 0x00000002bd4d7848 */ /* 0x000fc40007fe0100 */
[----:B------:R-:W-:Y:S02]  /*4850*/  IADD3 R60, P2, PT, R60, UR12, RZ ;  /* 0x0000000c3c3c7c10 */ /* 0x000fe4000ff5e0ff */
[----:B------:R-:W-:Y:S01]  /*4860*/  IADD3 R65, P0, PT, R65, UR14, RZ ;  /* 0x0000000e41417c10 */ /* 0x000fe2000ff1e0ff */
[----:B------:R-:W-:Y:S01]  /*4870*/  VIADD R77, R77, 0xffffffff ;  /* 0xffffffff4d4d7836 */ /* 0x000fe20000000000 */
[----:B------:R-:W-:Y:S02]  /*4880*/  LEA.HI.X R69, R167, R69, R72, 0x3, P4 ;  /* 0x00000045a7457211 */ /* 0x000fe400020f1c48 */
[----:B------:R-:W-:Y:S02]  /*4890*/  SHF.R.S32.HI R74, RZ, 0x1f, R133 ;  /* 0x0000001fff4a7819 */ /* 0x000fe40000011485 */
[----:B------:R-:W-:Y:S02]  /*48a0*/  SHF.R.S32.HI R31, RZ, 0x1f, R134 ;  /* 0x0000001fff1f7819 */ /* 0x000fe40000011486 */
[----:B------:R-:W-:-:S02]  /*48b0*/  SHF.R.S32.HI R78, RZ, 0x1f, R135 ;  /* 0x0000001fff4e7819 */ /* 0x000fc40000011487 */
[----:B------:R-:W-:Y:S02]  /*48c0*/  SHF.R.S32.HI R80, RZ, 0x1f, R155 ;  /* 0x0000001fff507819 */ /* 0x000fe4000001149b */
[----:B------:R-:W-:Y:S02]  /*48d0*/  SHF.R.S32.HI R29, RZ, 0x1f, R136 ;  /* 0x0000001fff1d7819 */ /* 0x000fe40000011488 */
[----:B------:R-:W-:Y:S02]  /*48e0*/  SHF.R.S32.HI R84, RZ, 0x1f, R137 ;  /* 0x0000001fff547819 */ /* 0x000fe40000011489 */
        /* <DEDUP_REMOVED lines=24> */
[----:B------:R-:W-:Y:S02]  /*4a70*/  IADD3.X R68, PT, PT, R68, UR15, RZ, P0, !PT ;  /* 0x0000000f44447c10 */ /* 0x000fe400087fe4ff */
[----:B------:R-:W-:Y:S02]  /*4a80*/  IADD3.X R69, PT, PT, R69, UR13, RZ, P2, !PT ;  /* 0x0000000d45457c10 */ /* 0x000fe400097fe4ff */
[----:B------:R-:W-:-:S02]  /*4a90*/  SHF.L.U64.HI R71, R127, 0x2, R8 ;  /* 0x000000027f477819 */ /* 0x000fc40000010208 */
[----:B------:R-:W-:Y:S02]  /*4aa0*/  SHF.L.U64.HI R72, R167, 0x2, R72 ;  /* 0x00000002a7487819 */ /* 0x000fe40000010248 */
[----:B------:R-:W-:Y:S02]  /*4ab0*/  SHF.L.U64.HI R74, R133, 0x2, R74 ;  /* 0x00000002854a7819 */ /* 0x000fe4000001024a */
[----:B------:R-:W-:Y:S02]  /*4ac0*/  SHF.L.U64.HI R76, R134, 0x2, R31 ;  /* 0x00000002864c7819 */ /* 0x000fe4000001021f */
[----:B------:R-:W-:Y:S02]  /*4ad0*/  SHF.L.U64.HI R78, R135, 0x2, R78 ;  /* 0x00000002874e7819 */ /* 0x000fe4000001024e */
[----:B------:R-:W-:Y:S02]  /*4ae0*/  SHF.L.U64.HI R80, R155, 0x2, R80 ;  /* 0x000000029b507819 */ /* 0x000fe40000010250 */
        /* <DEDUP_REMOVED lines=25> */
[----:B------:R-:W-:-:S07]  /*4c80*/  SHF.L.U64.HI R172, R164, 0x2, R5 ;  /* 0x00000002a4ac7819 */ /* 0x000fce0000010205 */
.L_x_11:
[----:B------:R-:W-:-:S04]  /*4c90*/  IMAD.U32 R4, R4, -0x80000000, RZ ;  /* 0x8000000004047824 */ /* 0x000fc800078e00ff */
[----:B------:R-:W1:Y:S02]  /*4ca0*/  SYNCS.PHASECHK.TRANS64.TRYWAIT P0, [UR10], R4 ;  /* 0x00000004ff0075a7 */ /* 0x000e64000800110a */
[----:B-1----:R-:W-:Y:S05]  /*4cb0*/  @!P0 BRA `(.L_x_9) ;  /* 0x0000003000f48947 */ /* 0x002fea0003800000 */
.L_x_17:
[----:B------:R-:W-:-:S04]  /*4cc0*/  DEPBAR.LE SB0, 0x0 ;  /* 0x000080000000791a */ /* 0x000fc80000000000 */
[----:B------:R-:W-:Y:S01]  /*4cd0*/  BAR.SYNC.DEFER_BLOCKING 0x0 ;  /* 0x0000000000007b1d */ /* 0x000fe20000010000 */
[----:B------:R-:W-:Y:S02]  /*4ce0*/  UIADD3 UR5, UPT, UPT, UR5, 0x1, URZ ;  /* 0x0000000105057890 */ /* 0x000fe4000fffe0ff */
[----:B------:R-:W-:Y:S02]  /*4cf0*/  ULEA UR10, UR11, UR8, 0x3 ;  /* 0x000000080b0a7291 */ /* 0x000fe4000f8e18ff */
[----:B------:R-:W-:Y:S02]  /*4d00*/  UISETP.GT.AND UP0, UPT, UR5, 0x1, UPT ;  /* 0x000000010500788c */ /* 0x000fe4000bf04270 */
[----:B------:R-:W-:Y:S02]  /*4d10*/  UIADD3 UR10, UPT, UPT, UR10, 0x8000, URZ ;  /* 0x000080000a0a7890 */ /* 0x000fe4000fffe0ff */
[----:B------:R-:W-:Y:S01]  /*4d20*/  USEL UR5, UR5, URZ, !UP0 ;  /* 0x000000ff05057287 */ /* 0x000fe2000c000000 */
[----:B------:R-:W-:Y:S01]  /*4d30*/  UMOV UR4, UR6 ;  /* 0x0000000600047c82 */ /* 0x000fe20008000000 */
        /* <DEDUP_REMOVED lines=8> */
[----:B-1----:R1:W-:Y:S01]  /*4dc0*/  STTM.x32 tmem[UR9+0x40], R4 ;  /* 0x00004004000079ed */ /* 0x0023e200082c0009 */
[----:B------:R-:W2:Y:S02]  /*4dd0*/  FENCE.VIEW.ASYNC.T ;  /* 0x00000000000073c6 */ /* 0x000ea40000000200 */
[----:B--2---:R-:W-:Y:S06]  /*4de0*/  BAR.SYNC.DEFER_BLOCKING 0x0 ;  /* 0x0000000000007b1d */ /* 0x004fec0000010000 */
[----:B------:R-:W-:Y:S05]  /*4df0*/  @P1 BRA `(.L_x_10) ;  /* 0x0000000000801947 */ /* 0x000fea0003800000 */
[----:B------:R-:W-:Y:S02]  /*4e00*/  ULEA UR6, UR5, UR8, 0xd ;  /* 0x0000000805067291 */ /* 0x000fe4000f8e68ff */
[----:B------:R-:W-:Y:S02]  /*4e10*/  UIADD3 UR26, UPT, UPT, UR18, 0x48, URZ ;  /* 0x00000048121a7890 */ /* 0x000fe4000fffe0ff */
[----:B------:R-:W-:Y:S02]  /*4e20*/  UIADD3 UR6, UPT, UPT, UR6, 0x4000, URZ ;  /* 0x0000400006067890 */ /* 0x000fe4000fffe0ff */
[----:B------:R-:W-:Y:S02]  /*4e30*/  UIADD3 UR27, UPT, UPT, UR18, 0x50, URZ ;  /* 0x00000050121b7890 */ /* 0x000fe4000fffe0ff */
[----:B------:R-:W-:Y:S02]  /*4e40*/  USHF.R.U32.HI UR6, URZ, 0x4, UR6 ;  /* 0x00000004ff067899 */ /* 0x000fe40008011606 */
[----:B------:R-:W-:-:S02]  /*4e50*/  UIADD3 UR32, UPT, UPT, UR18, 0x58, URZ ;  /* 0x0000005812207890 */ /* 0x000fc4000fffe0ff */
[----:B------:R-:W-:Y:S01]  /*4e60*/  USGXT.U32 UR12, UR6, 0xe ;  /* 0x0000000e060c789a */ /* 0x000fe20008000000 */
[----:B------:R-:W-:Y:S02]  /*4e70*/  UMOV UR24, 0x0 ;  /* 0x0000000000187882 */ /* 0x000fe40000000000 */
[----:B------:R-:W-:Y:S01]  /*4e80*/  UMOV UR6, URZ ;  /* 0x000000ff00067c82 */ /* 0x000fe20008000000 */
[----:B------:R-:W-:Y:S01]  /*4e90*/  UIADD3 UR14, UP0, UPT, UR12, 0x2, URZ ;  /* 0x000000020c0e7890 */ /* 0x000fe2000ff1e0ff */
[----:B------:R-:W-:Y:S01]  /*4ea0*/  UMOV UR25, 0x8100910 ;  /* 0x0810091000197882 */ /* 0x000fe20000000000 */
[----:B------:R-:W-:Y:S02]  /*4eb0*/  UMOV UR13, 0x40004040 ;  /* 0x40004040000d7882 */ /* 0x000fe40000000000 */
[----:B------:R-:W-:Y:S01]  /*4ec0*/  UIADD3.X UR15, UPT, UPT, UR6, 0x40004040, URZ, UP0, !UPT ;  /* 0x40004040060f7890 */ /* 0x000fe200087fe4ff */
[----:B------:R2:W-:Y:S01]  /*4ed0*/  UTCHMMA tmem[UR19], gdesc[UR12], tmem[UR18], tmem[UR24], idesc[UR25], UPT ;  /* 0x00ff180c130079ea */ /* 0x0005e2000b800012 */
[----:B------:R-:W-:-:S02]  /*4ee0*/  UIADD3 UR20, UP0, UPT, UR14, 0x2, URZ ;  /* 0x000000020e147890 */ /* 0x000fc4000ff1e0ff */
[----:B------:R-:W-:Y:S02]  /*4ef0*/  UIADD3 UR22, UP1, UPT, UR14, 0x4, URZ ;  /* 0x000000040e167890 */ /* 0x000fe4000ff3e0ff */
[----:B------:R-:W-:Y:S02]  /*4f00*/  UIADD3.X UR21, UPT, UPT, UR15, URZ, URZ, UP0, !UPT ;  /* 0x000000ff0f157290 */ /* 0x000fe400087fe4ff */
[----:B------:R-:W-:Y:S01]  /*4f10*/  UIADD3.X UR23, UPT, UPT, UR15, URZ, URZ, UP1, !UPT ;  /* 0x000000ff0f177290 */ /* 0x000fe20008ffe4ff */
        /* <DEDUP_REMOVED lines=14> */
.L_x_10:
[----:B------:R-:W-:Y:S01]  /*5000*/  BAR.SYNC.DEFER_BLOCKING 0x0 ;  /* 0x0000000000007b1d */ /* 0x000fe20000010000 */
[C---:B------:R-:W-:Y:S01]  /*5010*/  ISETP.GT.AND P2, PT, R73.reuse, RZ, PT ;  /* 0x000000ff4900720c */ /* 0x040fe20003f44270 */
[----:B-1----:R-:W-:Y:S01]  /*5020*/  IMAD.MOV.U32 R5, RZ, RZ, R69 ;  /* 0x000000ffff057224 */ /* 0x002fe200078e0045 */
[C---:B------:R-:W-:Y:S01]  /*5030*/  ISETP.GE.AND P0, PT, R70.reuse, R75, PT ;  /* 0x0000004b4600720c */ /* 0x040fe20003f06270 */
[----:B------:R-:W-:Y:S01]  /*5040*/  UIADD3 UR11, UPT, UPT, UR11, 0x1, URZ ;  /* 0x000000010b0b7890 */ /* 0x000fe2000fffe0ff */
[----:B------:R-:W-:Y:S01]  /*5050*/  SEL R4, RZ, 0x4, !P2 ;  /* 0x00000004ff047807 */ /* 0x000fe20005000000 */
[----:B------:R-:W-:Y:S01]  /*5060*/  VIADD R70, R70, 0x1 ;  /* 0x0000000146467836 */ /* 0x000fe20000000000 */
[----:B------:R-:W-:Y:S01]  /*5070*/  ISETP.GT.AND P2, PT, R73, 0x1, PT ;  /* 0x000000014900780c */ /* 0x000fe20003f44270 */
[----:B------:R-:W-:Y:S01]  /*5080*/  UISETP.GT.AND UP0, UPT, UR11, 0x1, UPT ;  /* 0x000000010b00788c */ /* 0x000fe2000bf04270 */
[----:B------:R-:W-:-:S03]  /*5090*/  SEL R4, R4, RZ, !P0 ;  /* 0x000000ff04047207 */ /* 0x000fc60004000000 */
[----:B------:R-:W-:Y:S01]  /*50a0*/  USEL UR11, UR11, URZ, !UP0 ;  /* 0x000000ff0b0b7287 */ /* 0x000fe2000c000000 */
[----:B------:R-:W-:Y:S02]  /*50b0*/  ISETP.NE.U32.AND P4, PT, R4, RZ, PT ;  /* 0x000000ff0400720c */ /* 0x000fe40003f85070 */
[----:B------:R-:W-:Y:S01]  /*50c0*/  SEL R4, RZ, 0x4, !P2 ;  /* 0x00000004ff047807 */ /* 0x000fe20005000000 */
[----:B--2---:R-:W-:Y:S01]  /*50d0*/  ULEA UR6, UR11, UR8, 0xd ;  /* 0x000000080b067291 */ /* 0x004fe2000f8e68ff */
[----:B------:R-:W-:Y:S02]  /*50e0*/  IADD3 R6, P2, PT, R165, R60, RZ ;  /* 0x0000003ca5067210 */ /* 0x000fe40007f5e0ff */
[----:B------:R-:W-:Y:S01]  /*50f0*/  SEL R7, R4, RZ, !P0 ;  /* 0x000000ff04077207 */ /* 0x000fe20004000000 */
[----:B------:R-:W-:Y:S02]  /*5100*/  IMAD.MOV.U32 R4, RZ, RZ, R60 ;  /* 0x000000ffff047224 */ /* 0x000fe400078e003c */
[----:B------:R-:W-:-:S02]  /*5110*/  VIADD R19, R169, UR6 ;  /* 0x00000006a9137c36 */ /* 0x000fc40008000000 */
[----:B------:R-:W-:Y:S01]  /*5120*/  VIADD R21, R168, UR6 ;  /* 0x00000006a8157c36 */ /* 0x000fe20008000000 */
[----:B------:R-:W-:Y:S01]  /*5130*/  USEL UR6, URZ, 0x1, !UP0 ;  /* 0x00000001ff067887 */ /* 0x000fe2000c000000 */
[----:B------:R-:W-:Y:S01]  /*5140*/  @!PT LDS RZ, [RZ] ;  /* 0x00000000fffff984 */ /* 0x000fe20000000800 */
[----:B------:R-:W-:Y:S01]  /*5150*/  @!PT LDS RZ, [RZ] ;  /* 0x00000000fffff984 */ /* 0x000fe20000000800 */
[----:B------:R-:W-:Y:S01]  /*5160*/  @!PT LDS RZ, [RZ] ;  /* 0x00000000fffff984 */ /* 0x000fe20000000800 */
[----:B------:R1:W-:Y:S01]  /*5170*/  LDGSTS.E [R147], desc[UR16][R4.64], P4 ;  /* 0x0000000004937fae */ /* 0x0003e2000a1a1010 */
[----:B------:R-:W-:Y:S01]  /*5180*/  ISETP.NE.U32.AND P4, PT, R7, RZ, PT ;  /* 0x000000ff0700720c */ /* 0x000fe20003f85070 */
[----:B------:R-:W-:Y:S01]  /*5190*/  IMAD.X R7, R69, 0x1, R126, P2 ;  /* 0x0000000145077824 */ /* 0x000fe200010e067e */
[----:B------:R-:W-:Y:S01]  /*51a0*/  ISETP.GT.AND P2, PT, R73, 0x2, PT ;  /* 0x000000024900780c */ /* 0x000fe20003f44270 */
[----:B------:R-:W-:-:S03]  /*51b0*/  ULOP3.LUT UR6, UR4, UR6, URZ, 0x3c, !UPT ;  /* 0x0000000604067292 */ /* 0x000fc6000f8e3cff */
[----:B------:R-:W-:-:S04]  /*51c0*/  SEL R8, RZ, 0x4, !P2 ;  /* 0x00000004ff087807 */ /* 0x000fc80005000000 */
[----:B------:R-:W-:Y:S02]  /*51d0*/  SEL R9, R8, RZ, !P0 ;  /* 0x000000ff08097207 */ /* 0x000fe40004000000 */
[----:B------:R-:W-:Y:S01]  /*51e0*/  LEA R8, P2, R164, R60, 0x2 ;  /* 0x0000003ca4087211 */ /* 0x000fe200078410ff */
[----:B------:R2:W-:Y:S01]  /*51f0*/  LDGSTS.E [R147+0x4], desc[UR16][R6.64], P4 ;  /* 0x0000400006937fae */ /* 0x0005e2000a1a1010 */
[----:B------:R-:W-:-:S03]  /*5200*/  ISETP.NE.U32.AND P4, PT, R9, RZ, PT ;  /* 0x000000ff0900720c */ /* 0x000fc60003f85070 */
[----:B------:R-:W-:Y:S01]  /*5210*/  IMAD.X R9, R69, 0x1, R172, P2 ;  /* 0x0000000145097824 */ /* 0x000fe200010e06ac */
[----:B------:R-:W-:-:S04]  /*5220*/  ISETP.GT.AND P2, PT, R73, 0x3, PT ;  /* 0x000000034900780c */ /* 0x000fc80003f44270 */
[----:B-1----:R-:W-:-:S04]  /*5230*/  SEL R4, RZ, 0x4, !P2 ;  /* 0x00000004ff047807 */ /* 0x002fc80005000000 */
[----:B------:R-:W-:Y:S01]  /*5240*/  SEL R5, R4, RZ, !P0 ;  /* 0x000000ff04057207 */ /* 0x000fe20004000000 */
[----:B------:R1:W-:Y:S01]  /*5250*/  LDGSTS.E [R147+0x8], desc[UR16][R8.64], P4 ;  /* 0x0000800008937fae */ /* 0x0003e2000a1a1010 */
[----:B------:R-:W-:Y:S02]  /*5260*/  LEA R4, P2, R163, R60, 0x2 ;  /* 0x0000003ca3047211 */ /* 0x000fe400078410ff */
[----:B------:R-:W-:-:S03]  /*5270*/  ISETP.NE.U32.AND P4, PT, R5, RZ, PT ;  /* 0x000000ff0500720c */ /* 0x000fc60003f85070 */
[----:B------:R-:W-:Y:S01]  /*5280*/  IMAD.X R5, R69, 0x1, R170, P2 ;  /* 0x0000000145057824 */ /* 0x000fe200010e06aa */
[----:B------:R-:W-:-:S04]  /*5290*/  ISETP.GT.AND P2, PT, R73, 0x4, PT ;  /* 0x000000044900780c */ /* 0x000fc80003f44270 */
[----:B--2---:R-:W-:-:S04]  /*52a0*/  SEL R6, RZ, 0x4, !P2 ;  /* 0x00000004ff067807 */ /* 0x004fc80005000000 */
[----:B------:R-:W-:Y:S01]  /*52b0*/  SEL R7, R6, RZ, !P0 ;  /* 0x000000ff06077207 */ /* 0x000fe20004000000 */
[----:B------:R2:W-:Y:S01]  /*52c0*/  LDGSTS.E [R147+0xc], desc[UR16][R4.64], P4 ;  /* 0x0000c00004937fae */ /* 0x0005e2000a1a1010 */
[----:B------:R-:W-:Y:S02]  /*52d0*/  LEA R6, P2, R165, R60, 0x2 ;  /* 0x0000003ca5067211 */ /* 0x000fe400078410ff */
        /* <DEDUP_REMOVED lines=177> */
[----:B------:R-:W-:-:S05]  /*5df0*/  LEA R10, P2, R134, R60, 0x2 ;  /* 0x0000003c860a7211 */ /* 0x000fca00078410ff */
[----:B------:R-:W-:Y:S01]  /*5e00*/  IMAD.X R11, R69, 0x1, R76, P2 ;  /* 0x00000001450b7824 */ /* 0x000fe200010e064c */
[----:B------:R-:W-:-:S03]  /*5e10*/  ISETP.GT.AND P2, PT, R73, 0x1e, PT ;  /* 0x0000001e4900780c */ /* 0x000fc60003f44270 */
[----:B------:R3:W-:Y:S01]  /*5e20*/  LDGSTS.E [R147+0x74], desc[UR16][R8.64], P4 ;  /* 0x0007400008937fae */ /* 0x0007e2000a1a1010 */
[----:B--2---:R-:W-:Y:S02]  /*5e30*/  SEL R5, RZ, 0x4, !P2 ;  /* 0x00000004ff057807 */ /* 0x004fe40005000000 */
[----:B------:R-:W-:Y:S02]  /*5e40*/  ISETP.GT.AND P2, PT, R73, 0x1f, PT ;  /* 0x0000001f4900780c */ /* 0x000fe40003f44270 */
[----:B------:R-:W-:Y:S02]  /*5e50*/  LEA R4, P4, R133, R60, 0x2 ;  /* 0x0000003c85047211 */ /* 0x000fe400078810ff */
[----:B-1----:R-:W-:Y:S02]  /*5e60*/  SEL R6, RZ, 0x4, !P2 ;  /* 0x00000004ff067807 */ /* 0x002fe40005000000 */
[----:B------:R-:W-:Y:S01]  /*5e70*/  SEL R12, R5, RZ, !P0 ;  /* 0x000000ff050c7207 */ /* 0x000fe20004000000 */
[----:B------:R-:W-:Y:S01]  /*5e80*/  IMAD.X R5, R69, 0x1, R74, P4 ;  /* 0x0000000145057824 */ /* 0x000fe200020e064a */
[----:B------:R-:W-:Y:S01]  /*5e90*/  ISETP.GE.AND P4, PT, R138, R73, PT ;  /* 0x000000498a00720c */ /* 0x000fe20003f86270 */
[----:B------:R-:W-:Y:S01]  /*5ea0*/  VIADD R73, R73, 0xffffffe0 ;  /* 0xffffffe049497836 */ /* 0x000fe20000000000 */
[----:B------:R-:W-:-:S02]  /*5eb0*/  SEL R6, R6, RZ, !P0 ;  /* 0x000000ff06067207 */ /* 0x000fc40004000000 */
[----:B------:R-:W-:Y:S02]  /*5ec0*/  ISETP.NE.U32.AND P2, PT, R12, RZ, PT ;  /* 0x000000ff0c00720c */ /* 0x000fe40003f45070 */
[----:B------:R-:W-:Y:S02]  /*5ed0*/  SEL R7, RZ, 0x4, P4 ;  /* 0x00000004ff077807 */ /* 0x000fe40002000000 */
[----:B------:R-:W-:Y:S02]  /*5ee0*/  ISETP.NE.U32.AND P4, PT, R6, RZ, PT ;  /* 0x000000ff0600720c */ /* 0x000fe40003f85070 */
[----:B------:R-:W-:Y:S02]  /*5ef0*/  SEL R7, R7, RZ, !P0 ;  /* 0x000000ff07077207 */ /* 0x000fe40004000000 */
[----:B------:R-:W-:-:S05]  /*5f00*/  IADD3 R6, P0, PT, R132, R65, RZ ;  /* 0x0000004184067210 */ /* 0x000fca0007f1e0ff */
[----:B------:R1:W-:Y:S01]  /*5f10*/  LDGSTS.E [R147+0x78], desc[UR16][R10.64], P2 ;  /* 0x000780000a937fae */ /* 0x0003e200091a1010 */
[----:B------:R-:W-:Y:S01]  /*5f20*/  ISETP.NE.U32.AND P2, PT, R7, RZ, PT ;  /* 0x000000ff0700720c */ /* 0x000fe20003f45070 */
[----:B------:R-:W-:Y:S01]  /*5f30*/  IMAD.X R7, R68, 0x1, R67, P0 ;  /* 0x0000000144077824 */ /* 0x000fe200000e0643 */
[C---:B------:R-:W-:Y:S01]  /*5f40*/  IADD3 R12, P0, PT, R132.reuse, R57, RZ ;  /* 0x00000039840c7210 */ /* 0x040fe20007f1e0ff */
[----:B------:R2:W-:Y:S01]  /*5f50*/  LDGSTS.E [R147+0x7c], desc[UR16][R4.64], P4 ;  /* 0x0007c00004937fae */ /* 0x0005e2000a1a1010 */
[----:B---3--:R-:W-:-:S03]  /*5f60*/  IADD3 R8, P4, PT, R132, R61, RZ ;  /* 0x0000003d84087210 */ /* 0x008fc60007f9e0ff */
[--C-:B------:R-:W-:Y:S01]  /*5f70*/  IMAD.X R13, R56, 0x1, R67.reuse, P0 ;  /* 0x00000001380d7824 */ /* 0x100fe200000e0643 */
[----:B------:R-:W0:Y:S01]  /*5f80*/  LDGDEPBAR ;  /* 0x00000000000079af */ /* 0x000e220000000000 */
[----:B------:R-:W-:Y:S01]  /*5f90*/  IMAD.X R9, R64, 0x1, R67, P4 ;  /* 0x0000000140097824 */ /* 0x000fe200020e0643 */
[----:B-1----:R-:W-:-:S03]  /*5fa0*/  IADD3 R10, P4, PT, R132, R53, RZ ;  /* 0x00000035840a7210 */ /* 0x002fc60007f9e0ff */
[----:B------:R1:W-:Y:S01]  /*5fb0*/  LDGSTS.E [R19+0x4000], desc[UR16][R6.64], P2 ;  /* 0x0400000006137fae */ /* 0x0003e200091a1010 */
[----:B--2---:R-:W-:Y:S01]  /*5fc0*/  IADD3 R4, P0, PT, R132, R47, RZ ;  /* 0x0000002f84047210 */ /* 0x004fe20007f1e0ff */
[--C-:B------:R-:W-:Y:S01]  /*5fd0*/  IMAD.X R11, R52, 0x1, R67.reuse, P4 ;  /* 0x00000001340b7824 */ /* 0x100fe200020e0643 */
[----:B------:R-:W-:Y:S01]  /*5fe0*/  IADD3 R14, P4, PT, R132, R43, RZ ;  /* 0x0000002b840e7210 */ /* 0x000fe20007f9e0ff */
[----:B------:R2:W-:Y:S02]  /*5ff0*/  LDGSTS.E [R19+0x4400], desc[UR16][R8.64], P2 ;  /* 0x0440000008137fae */ /* 0x0005e400091a1010 */
[--C-:B------:R-:W-:Y:S01]  /*6000*/  IMAD.X R5, R48, 0x1, R67.reuse, P0 ;  /* 0x0000000130057824 */ /* 0x100fe200000e0643 */
[----:B------:R-:W-:Y:S01]  /*6010*/  IADD3 R16, P0, PT, R132, R39, RZ ;  /* 0x0000002784107210 */ /* 0x000fe20007f1e0ff */
[----:B------:R-:W-:Y:S01]  /*6020*/  IMAD.X R15, R44, 0x1, R67, P4 ;  /* 0x000000012c0f7824 */ /* 0x000fe200020e0643 */
[----:B------:R3:W-:Y:S01]  /*6030*/  LDGSTS.E [R19+0x4800], desc[UR16][R12.64], P2 ;  /* 0x048000000c137fae */ /* 0x0007e200091a1010 */
[----:B-1----:R-:W-:-:S02]  /*6040*/  IADD3 R6, P4, PT, R132, R51, RZ ;  /* 0x0000003384067210 */ /* 0x002fc40007f9e0ff */
[--C-:B------:R-:W-:Y:S01]  /*6050*/  IMAD.X R17, R40, 0x1, R67.reuse, P0 ;  /* 0x0000000128117824 */ /* 0x100fe200000e0643 */
[----:B------:R1:W-:Y:S01]  /*6060*/  LDGSTS.E [R19+0x4c00], desc[UR16][R10.64], P2 ;  /* 0x04c000000a137fae */ /* 0x0003e200091a1010 */
[----:B--2---:R-:W-:Y:S01]  /*6070*/  IADD3 R8, P0, PT, R132, R63, RZ ;  /* 0x0000003f84087210 */ /* 0x004fe20007f1e0ff */
[--C-:B------:R-:W-:Y:S02]  /*6080*/  IMAD.X R7, R36, 0x1, R67.reuse, P4 ;  /* 0x0000000124077824 */ /* 0x100fe400020e0643 */
[----:B------:R2:W-:Y:S01]  /*6090*/  LDGSTS.E [R19+0x5000], desc[UR16][R4.64], P2 ;  /* 0x0500000004137fae */ /* 0x0005e200091a1010 */
[----:B---3--:R-:W-:Y:S01]  /*60a0*/  IADD3 R12, P4, PT, R132, R59, RZ ;  /* 0x0000003b840c7210 */ /* 0x008fe20007f9e0ff */
[--C-:B------:R-:W-:Y:S02]  /*60b0*/  IMAD.X R9, R62, 0x1, R67.reuse, P0 ;  /* 0x000000013e097824 */ /* 0x100fe400000e0643 */
[----:B------:R3:W-:Y:S02]  /*60c0*/  LDGSTS.E [R19+0x5400], desc[UR16][R14.64], P2 ;  /* 0x054000000e137fae */ /* 0x0007e400091a1010 */
[----:B------:R-:W-:Y:S01]  /*60d0*/  IMAD.X R13, R58, 0x1, R67, P4 ;  /* 0x000000013a0d7824 */ /* 0x000fe200020e0643 */
[C---:B-1----:R-:W-:Y:S01]  /*60e0*/  IADD3 R10, P4, PT, R132.reuse, R49, RZ ;  /* 0x00000031840a7210 */ /* 0x042fe20007f9e0ff */
[----:B------:R1:W-:Y:S01]  /*60f0*/  LDGSTS.E [R19+0x5800], desc[UR16][R16.64], P2 ;  /* 0x0580000010137fae */ /* 0x0003e200091a1010 */
[----:B--2---:R-:W-:-:S03]  /*6100*/  IADD3 R4, P0, PT, R132, R55, RZ ;  /* 0x0000003784047210 */ /* 0x004fc60007f1e0ff */
[--C-:B------:R-:W-:Y:S01]  /*6110*/  IMAD.X R11, R50, 0x1, R67.reuse, P4 ;  /* 0x00000001320b7824 */ /* 0x100fe200020e0643 */
[----:B------:R2:W-:Y:S01]  /*6120*/  LDGSTS.E [R19+0x5c00], desc[UR16][R6.64], P2 ;  /* 0x05c0000006137fae */ /* 0x0005e200091a1010 */
[--C-:B------:R-:W-:Y:S01]  /*6130*/  IMAD.X R5, R54, 0x1, R67.reuse, P0 ;  /* 0x0000000136057824 */ /* 0x100fe200000e0643 */
[C---:B---3--:R-:W-:Y:S02]  /*6140*/  IADD3 R14, P0, PT, R132.reuse, R45, RZ ;  /* 0x0000002d840e7210 */ /* 0x048fe40007f1e0ff */
[----:B------:R3:W-:Y:S01]  /*6150*/  LDGSTS.E [R21+0x4200], desc[UR16][R8.64], P2 ;  /* 0x0420000008157fae */ /* 0x0007e200091a1010 */
[----:B-1----:R-:W-:Y:S02]  /*6160*/  IADD3 R16, P4, PT, R132, R41, RZ ;  /* 0x0000002984107210 */ /* 0x002fe40007f9e0ff */
[--C-:B------:R-:W-:Y:S01]  /*6170*/  IMAD.X R15, R46, 0x1, R67.reuse, P0 ;  /* 0x000000012e0f7824 */ /* 0x100fe200000e0643 */
[----:B------:R-:W-:Y:S01]  /*6180*/  LDGSTS.E [R21+0x4600], desc[UR16][R12.64], P2 ;  /* 0x046000000c157fae */ /* 0x000fe200091a1010 */
[----:B--2---:R-:W-:Y:S01]  /*6190*/  IADD3 R6, P0, PT, R132, R37, RZ ;  /* 0x0000002584067210 */ /* 0x004fe20007f1e0ff */
[----:B------:R-:W-:-:S02]  /*61a0*/  IMAD.X R17, R42, 0x1, R67, P4 ;  /* 0x000000012a117824 */ /* 0x000fc400020e0643 */
[----:B------:R1:W-:Y:S01]  /*61b0*/  LDGSTS.E [R21+0x4a00], desc[UR16][R4.64], P2 ;  /* 0x04a0000004157fae */ /* 0x0003e200091a1010 */
[----:B---3--:R-:W-:Y:S01]  /*61c0*/  IADD3 R8, P4, PT, R132, R3, RZ ;  /* 0x0000000384087210 */ /* 0x008fe20007f9e0ff */
[--C-:B------:R-:W-:Y:S02]  /*61d0*/  IMAD.X R7, R38, 0x1, R67.reuse, P0 ;  /* 0x0000000126077824 */ /* 0x100fe400000e0643 */
[----:B------:R2:W-:Y:S01]  /*61e0*/  LDGSTS.E [R21+0x4e00], desc[UR16][R10.64], P2 ;  /* 0x04e000000a157fae */ /* 0x0005e200091a1010 */
[-C--:B------:R-:W-:Y:S01]  /*61f0*/  IADD3 R3, P0, PT, R3, R66.reuse, RZ ;  /* 0x0000004203037210 */ /* 0x080fe20007f1e0ff */
[C---:B------:R-:W-:Y:S02]  /*6200*/  IMAD.X R9, R2.reuse, 0x1, R67, P4 ;  /* 0x0000000102097824 */ /* 0x040fe400020e0643 */
[----:B------:R2:W-:Y:S01]  /*6210*/  LDGSTS.E [R21+0x5200], desc[UR16][R14.64], P2 ;  /* 0x052000000e157fae */ /* 0x0005e200091a1010 */
[-C--:B------:R-:W-:Y:S01]  /*6220*/  IADD3 R51, P4, PT, R51, R66.reuse, RZ ;  /* 0x0000004233337210 */ /* 0x080fe20007f9e0ff */
[----:B------:R-:W-:Y:S01]  /*6230*/  IMAD.X R2, R2, 0x1, R71, P0 ;  /* 0x0000000102027824 */ /* 0x000fe200000e0647 */
[----:B------:R-:W-:Y:S01]  /*6240*/  IADD3 R39, P0, PT, R39, R66, RZ ;  /* 0x0000004227277210 */ /* 0x000fe20007f1e0ff */
[----:B------:R2:W-:Y:S01]  /*6250*/  LDGSTS.E [R21+0x5600], desc[UR16][R16.64], P2 ;  /* 0x0560000010157fae */ /* 0x0005e200091a1010 */
[----:B-1----:R-:W-:-:S02]  /*6260*/  IMAD.U32 R4, RZ, RZ, UR4 ;  /* 0x00000004ff047e24 */ /* 0x002fc4000f8e00ff */
[--C-:B------:R-:W-:Y:S01]  /*6270*/  IMAD.X R36, R36, 0x1, R71.reuse, P4 ;  /* 0x0000000124247824 */ /* 0x100fe200020e0647 */
[----:B------:R2:W-:Y:S01]  /*6280*/  LDGSTS.E [R21+0x5a00], desc[UR16][R6.64], P2 ;  /* 0x05a0000006157fae */ /* 0x0005e200091a1010 */
[-C--:B------:R-:W-:Y:S01]  /*6290*/  IADD3 R41, P4, PT, R41, R66.reuse, RZ ;  /* 0x0000004229297210 */ /* 0x080fe20007f9e0ff */
[--C-:B------:R-:W-:Y:S01]  /*62a0*/  IMAD.X R40, R40, 0x1, R71.reuse, P0 ;  /* 0x0000000128287824 */ /* 0x100fe200000e0647 */
[-C--:B------:R-:W-:Y:S01]  /*62b0*/  IADD3 R45, P0, PT, R45, R66.reuse, RZ ;  /* 0x000000422d2d7210 */ /* 0x080fe20007f1e0ff */
[----:B------:R2:W-:Y:S01]  /*62c0*/  LDGSTS.E [R21+0x5e00], desc[UR16][R8.64], P2 ;  /* 0x05e0000008157fae */ /* 0x0005e200091a1010 */
[-C--:B------:R-:W-:Y:S01]  /*62d0*/  IADD3 R37, P2, PT, R37, R66.reuse, RZ ;  /* 0x0000004225257210 */ /* 0x080fe20007f5e0ff */
[--C-:B------:R-:W-:Y:S01]  /*62e0*/  IMAD.X R42, R42, 0x1, R71.reuse, P4 ;  /* 0x000000012a2a7824 */ /* 0x100fe200020e0647 */
        /* <DEDUP_REMOVED lines=16> */
[----:B------:R-:W-:Y:S01]  /*63f0*/  IADD3 R57, P2, PT, R57, R66, RZ ;  /* 0x0000004239397210 */ /* 0x000fe20007f5e0ff */
[--C-:B------:R-:W-:Y:S01]  /*6400*/  IMAD.X R64, R64, 0x1, R71.reuse, P4 ;  /* 0x0000000140407824 */ /* 0x100fe200020e0647 */
[----:B------:R-:W-:Y:S01]  /*6410*/  LEA R60, P4, R167, R60, 0x2 ;  /* 0x0000003ca73c7211 */ /* 0x000fe200078810ff */
[----:B------:R-:W0:Y:S01]  /*6420*/  LDGDEPBAR ;  /* 0x00000000000079af */ /* 0x000e220000000000 */
[----:B------:R-:W-:-:S02]  /*6430*/  IMAD.X R68, R68, 0x1, R71, P0 ;  /* 0x0000000144447824 */ /* 0x000fc400000e0647 */
[----:B------:R-:W-:Y:S01]  /*6440*/  IMAD.X R56, R56, 0x1, R71, P2 ;  /* 0x0000000138387824 */ /* 0x000fe200010e0647 */
[----:B------:R-:W-:Y:S01]  /*6450*/  IADD3 R63, P2, PT, R63, R66, RZ ;  /* 0x000000423f3f7210 */ /* 0x000fe20007f5e0ff */
[----:B------:R-:W-:-:S04]  /*6460*/  IMAD.X R69, R69, 0x1, R72, P4 ;  /* 0x0000000145457824 */ /* 0x000fc800020e0648 */
[----:B------:R-:W-:Y:S01]  /*6470*/  IMAD.X R62, R62, 0x1, R71, P2 ;  /* 0x000000013e3e7824 */ /* 0x000fe200010e0647 */
[----:B------:R-:W-:-:S13]  /*6480*/  ISETP.NE.U32.AND P2, PT, R77, R70, PT ;  /* 0x000000464d00720c */ /* 0x000fda0003f45070 */
[----:B--2---:R-:W-:Y:S05]  /*6490*/  @P2 BRA `(.L_x_11) ;  /* 0xffffffe400fc2947 */ /* 0x004fea000383ffff */
.L_x_8:
[----:B------:R-:W2:Y:S01]  /*64a0*/  LDCU.128 UR12, c[0x0][0x390] ;  /* 0x00007200ff0c77ac */ /* 0x000ea20008000c00 */
[C---:B------:R-:W-:Y:S02]  /*64b0*/  VIADD R5, R0.reuse, 0x1 ;  /* 0x0000000100057836 */ /* 0x040fe40000000000 */
[C---:B-1----:R-:W-:Y:S01]  /*64c0*/  VIADD R3, R0.reuse, 0x2 ;  /* 0x0000000200037836 */ /* 0x042fe20000000000 */
[----:B------:R-:W1:Y:S01]  /*64d0*/  LDCU UR6, c[0x0][0x3b8] ;  /* 0x00007700ff0677ac */ /* 0x000e620008000800 */
[----:B------:R-:W-:Y:S01]  /*64e0*/  VIADD R99, R0, 0x3 ;  /* 0x0000000300637836 */ /* 0x000fe20000000000 */
[----:B------:R-:W3:Y:S01]  /*64f0*/  LDCU UR5, c[0x0][0x3b4] ;  /* 0x00007680ff0577ac */ /* 0x000ee20008000800 */
[----:B--2---:R-:W-:Y:S01]  /*6500*/  ISETP.GE.AND P0, PT, R166, UR14, PT ;  /* 0x0000000ea6007c0c */ /* 0x004fe2000bf06270 */
[----:B-1----:R-:W-:-:S03]  /*6510*/  IMAD R4, R0, UR6, RZ ;  /* 0x0000000600047c24 */ /* 0x002fc6000f8e02ff */
[----:B------:R-:W-:Y:S02]  /*6520*/  ISETP.LT.AND P1, PT, R5, UR15, !P0 ;  /* 0x0000000f05007c0c */ /* 0x000fe4000c721270 */
[----:B------:R-:W-:Y:S01]  /*6530*/  ISETP.LT.AND P2, PT, R3, UR15, !P0 ;  /* 0x0000000f03007c0c */ /* 0x000fe2000c741270 */
[----:B------:R-:W-:Y:S02]  /*6540*/  VIADD R5, R4, UR6 ;  /* 0x0000000604057c36 */ /* 0x000fe40008000000 */
[----:B---3--:R-:W-:Y:S02]  /*6550*/  IMAD R2, R166, UR5, RZ ;  /* 0x00000005a6027c24 */ /* 0x008fe4000f8e02ff */
[----:B------:R-:W-:-:S03]  /*6560*/  VIADD R6, R5, UR6 ;  /* 0x0000000605067c36 */ /* 0x000fc60008000000 */
[----:B------:R-:W-:Y:S01]  /*6570*/  LEA R3, P4, R2, UR12, 0x2 ;  /* 0x0000000c02037c11 */ /* 0x000fe2000f8810ff */
[----:B------:R-:W-:Y:S01]  /*6580*/  VIADD R7, R6, UR6 ;  /* 0x0000000606077c36 */ /* 0x000fe20008000000 */
[----:B------:R-:W-:Y:S11]  /*6590*/  @!P3 BRA `(.L_x_12) ;  /* 0x000000000010b947 */ /* 0x000ff60003800000 */
[----:B------:R-:W-:-:S06]  /*65a0*/  USHF.L.U32 UR4, UR4, 0x1f, URZ ;  /* 0x0000001f04047899 */ /* 0x000fcc00080006ff */
[----:B------:R-:W-:-:S04]  /*65b0*/  IMAD.U32 R8, RZ, RZ, UR4 ;  /* 0x00000004ff087e24 */ /* 0x000fc8000f8e00ff */
[----:B------:R-:W1:Y:S02]  /*65c0*/  SYNCS.PHASECHK.TRANS64.TRYWAIT P3, [UR10], R8 ;  /* 0x00000008ff0075a7 */ /* 0x000e64000806110a */
[----:B-1----:R-:W-:Y:S05]  /*65d0*/  @!P3 BRA `(.L_x_13) ;  /* 0x0000001800b8b947 */ /* 0x002fea0003800000 */
.L_x_12:
[----:B------:R-:W-:-:S04]  /*65e0*/  DEPBAR.LE SB0, 0x0 ;  /* 0x000080000000791a */ /* 0x000fc80000000000 */
[----:B------:R-:W-:Y:S01]  /*65f0*/  BAR.SYNC.DEFER_BLOCKING 0x0 ;  /* 0x0000000000007b1d */ /* 0x000fe20000010000 */
[----:B------:R-:W-:Y:S01]  /*6600*/  VIADD R8, R7, UR6 ;  /* 0x0000000607087c36 */ /* 0x000fe20008000000 */
[----:B------:R-:W-:Y:S01]  /*6610*/  LEA.HI.X.SX32 R2, R2, UR13, 0x2, P4 ;  /* 0x0000000d02027c11 */ /* 0x000fe2000a0f16ff */
[----:B------:R-:W-:Y:S01]  /*6620*/  VIADD R101, R0, 0x4 ;  /* 0x0000000400657836 */ /* 0x000fe20000000000 */
[-C--:B------:R-:W-:Y:S01]  /*6630*/  LEA R68, P4, R4, R3.reuse, 0x2 ;  /* 0x0000000304447211 */ /* 0x080fe200078810ff */
[----:B------:R-:W-:Y:S01]  /*6640*/  VIADD R79, R8, UR6 ;  /* 0x00000006084f7c36 */ /* 0x000fe20008000000 */
[-C--:B------:R-:W-:Y:S01]  /*6650*/  LEA R70, P3, R5, R3.reuse, 0x2 ;  /* 0x0000000305467211 */ /* 0x080fe200078610ff */
[----:B------:R-:W-:Y:S01]  /*6660*/  VIADD R102, R0, 0x6 ;  /* 0x0000000600667836 */ /* 0x000fe20000000000 */
[----:B------:R-:W-:Y:S01]  /*6670*/  LEA.HI.X.SX32 R69, R4, R2, 0x2, P4 ;  /* 0x0000000204457211 */ /* 0x000fe200020f16ff */
[----:B------:R-:W-:Y:S01]  /*6680*/  VIADD R81, R79, UR6 ;  /* 0x000000064f517c36 */ /* 0x000fe20008000000 */
[----:B------:R-:W-:-:S02]  /*6690*/  LEA R72, P4, R6, R3, 0x2 ;  /* 0x0000000306487211 */ /* 0x000fc400078810ff */
[-C--:B------:R-:W-:Y:S01]  /*66a0*/  LEA.HI.X.SX32 R71, R5, R2.reuse, 0x2, P3 ;  /* 0x0000000205477211 */ /* 0x080fe200018f16ff */
[----:B------:R-:W-:Y:S01]  /*66b0*/  VIADD R83, R81, UR6 ;  /* 0x0000000651537c36 */ /* 0x000fe20008000000 */
[-C--:B------:R-:W-:Y:S02]  /*66c0*/  LEA.HI.X.SX32 R73, R6, R2.reuse, 0x2, P4 ;  /* 0x0000000206497211 */ /* 0x080fe400020f16ff */
[-C--:B------:R-:W-:Y:S01]  /*66d0*/  LEA R74, P4, R7, R3.reuse, 0x2 ;  /* 0x00000003074a7211 */ /* 0x080fe200078810ff */
[----:B------:R-:W-:Y:S01]  /*66e0*/  VIADD R85, R83, UR6 ;  /* 0x0000000653557c36 */ /* 0x000fe20008000000 */
[----:B------:R-:W-:Y:S02]  /*66f0*/  ISETP.LT.AND P3, PT, R0, UR15, !P0 ;  /* 0x0000000f00007c0c */ /* 0x000fe4000c761270 */
[-C--:B------:R-:W-:Y:S01]  /*6700*/  LEA.HI.X.SX32 R75, R7, R2.reuse, 0x2, P4 ;  /* 0x00000002074b7211 */ /* 0x080fe200020f16ff */
[----:B------:R-:W-:Y:S01]  /*6710*/  VIADD R87, R85, UR6 ;  /* 0x0000000655577c36 */ /* 0x000fe20008000000 */
[----:B------:R-:W-:Y:S01]  /*6720*/  LEA R78, P4, R79, R3, 0x2 ;  /* 0x000000034f4e7211 */ /* 0x000fe200078810ff */
[----:B------:R-:W1:Y:S02]  /*6730*/  @!P5 SYNCS.CCTL.IV [UR8+0x8000] ;  /* 0x00800000ff00d9b1 */ /* 0x000e640008000008 */
[----:B-1----:R-:W-:Y:S01]  /*6740*/  BAR.SYNC.DEFER_BLOCKING 0x0 ;  /* 0x0000000000007b1d */ /* 0x002fe20000010000 */
[----:B------:R-:W-:Y:S01]  /*6750*/  VIADD R89, R87, UR6 ;  /* 0x0000000657597c36 */ /* 0x000fe20008000000 */
[----:B------:R-:W-:-:S02]  /*6760*/  LEA.HI.X.SX32 R79, R79, R2, 0x2, P4 ;  /* 0x000000024f4f7211 */ /* 0x000fc400020f16ff */
[-C--:B------:R-:W-:Y:S01]  /*6770*/  LEA R82, P4, R83, R3.reuse, 0x2 ;  /* 0x0000000353527211 */ /* 0x080fe200078810ff */
[----:B------:R-:W-:Y:S01]  /*6780*/  VIADD R91, R89, UR6 ;  /* 0x00000006595b7c36 */ /* 0x000fe20008000000 */
[----:B------:R-:W-:Y:S02]  /*6790*/  ISETP.GE.U32.AND P6, PT, R156, 0x20, PT ;  /* 0x000000209c00780c */ /* 0x000fe40003fc6070 */
[----:B------:R-:W-:Y:S01]  /*67a0*/  LEA.HI.X.SX32 R83, R83, R2, 0x2, P4 ;  /* 0x0000000253537211 */ /* 0x000fe200020f16ff */
[----:B------:R-:W-:Y:S01]  /*67b0*/  VIADD R93, R91, UR6 ;  /* 0x000000065b5d7c36 */ /* 0x000fe20008000000 */
[----:B------:R-:W-:-:S03]  /*67c0*/  LEA R86, P4, R87, R3, 0x2 ;  /* 0x0000000357567211 */ /* 0x000fc600078810ff */
[----:B------:R-:W-:Y:S01]  /*67d0*/  VIADD R95, R93, UR6 ;  /* 0x000000065d5f7c36 */ /* 0x000fe20008000000 */
[----:B------:R-:W-:Y:S02]  /*67e0*/  LEA.HI.X.SX32 R87, R87, R2, 0x2, P4 ;  /* 0x0000000257577211 */ /* 0x000fe400020f16ff */
[----:B------:R-:W-:Y:S01]  /*67f0*/  LEA R90, P4, R91, R3, 0x2 ;  /* 0x000000035b5a7211 */ /* 0x000fe200078810ff */
[----:B------:R-:W-:-:S03]  /*6800*/  VIADD R97, R95, UR6 ;  /* 0x000000065f617c36 */ /* 0x000fc60008000000 */
[-C--:B------:R-:W-:Y:S01]  /*6810*/  LEA.HI.X.SX32 R91, R91, R2.reuse, 0x2, P4 ;  /* 0x000000025b5b7211 */ /* 0x080fe200020f16ff */
[----:B------:R-:W-:Y:S01]  /*6820*/  VIADD R100, R97, UR6 ;  /* 0x0000000661647c36 */ /* 0x000fe20008000000 */
[CC--:B------:R-:W-:Y:S01]  /*6830*/  LEA R94, P4, R95.reuse, R3.reuse, 0x2 ;  /* 0x000000035f5e7211 */ /* 0x0c0fe200078810ff */
[----:B------:R-:W1:Y:S01]  /*6840*/  @!P5 SYNCS.CCTL.IV [UR8+0x8008] ;  /* 0x00800800ff00d9b1 */ /* 0x000e620008000008 */
[CC--:B------:R-:W-:Y:S02]  /*6850*/  LEA R76, P5, R8.reuse, R3.reuse, 0x2 ;  /* 0x00000003084c7211 */ /* 0x0c0fe400078a10ff */
[-C--:B------:R-:W-:Y:S02]  /*6860*/  LEA.HI.X.SX32 R95, R95, R2.reuse, 0x2, P4 ;  /* 0x000000025f5f7211 */ /* 0x080fe400020f16ff */
[-C--:B------:R-:W-:Y:S02]  /*6870*/  LEA.HI.X.SX32 R77, R8, R2.reuse, 0x2, P5 ;  /* 0x00000002084d7211 */ /* 0x080fe400028f16ff */
[CC--:B------:R-:W-:Y:S01]  /*6880*/  LEA R80, P5, R81.reuse, R3.reuse, 0x2 ;  /* 0x0000000351507211 */ /* 0x0c0fe200078a10ff */
[----:B------:R-:W2:Y:S01]  /*6890*/  LDTM.x64 R4, tmem[UR9] ;  /* 0x00000009000479ee */ /* 0x000ea20008340000 */
[----:B------:R-:W-:Y:S01]  /*68a0*/  LEA R98, P4, R100, R3, 0x2 ;  /* 0x0000000364627211 */ /* 0x000fe200078810ff */
[----:B------:R-:W-:Y:S01]  /*68b0*/  NOP ;  /* 0x0000000000007918 */ /* 0x000fe20000000000 */
[----:B------:R-:W-:-:S02]  /*68c0*/  LEA.HI.X.SX32 R81, R81, R2, 0x2, P5 ;  /* 0x0000000251517211 */ /* 0x000fc400028f16ff */
[----:B------:R-:W-:-:S04]  /*68d0*/  LEA R84, P5, R85, R3, 0x2 ;  /* 0x0000000355547211 */ /* 0x000fc800078a10ff */
[----:B------:R-:W-:Y:S02]  /*68e0*/  LEA.HI.X.SX32 R85, R85, R2, 0x2, P5 ;  /* 0x0000000255557211 */ /* 0x000fe400028f16ff */
[----:B------:R-:W-:-:S04]  /*68f0*/  LEA R88, P5, R89, R3, 0x2 ;  /* 0x0000000359587211 */ /* 0x000fc800078a10ff */
[----:B------:R-:W-:Y:S02]  /*6900*/  LEA.HI.X.SX32 R89, R89, R2, 0x2, P5 ;  /* 0x0000000259597211 */ /* 0x000fe400028f16ff */
[----:B------:R-:W-:-:S04]  /*6910*/  LEA R92, P5, R93, R3, 0x2 ;  /* 0x000000035d5c7211 */ /* 0x000fc800078a10ff */
[-C--:B------:R-:W-:Y:S02]  /*6920*/  LEA.HI.X.SX32 R93, R93, R2.reuse, 0x2, P5 ;  /* 0x000000025d5d7211 */ /* 0x080fe400028f16ff */
[C---:B------:R-:W-:Y:S01]  /*6930*/  LEA R96, P5, R97.reuse, R3, 0x2 ;  /* 0x0000000361607211 */ /* 0x040fe200078a10ff */
[----:B--2---:R2:W-:Y:S03]  /*6940*/  @P3 STG.E desc[UR16][R68.64], R4 ;  /* 0x0000000444003986 */ /* 0x0045e6000c101910 */
[-C--:B------:R-:W-:Y:S01]  /*6950*/  LEA.HI.X.SX32 R97, R97, R2.reuse, 0x2, P5 ;  /* 0x0000000261617211 */ /* 0x080fe200028f16ff */
[----:B------:R3:W-:Y:S01]  /*6960*/  @P1 STG.E desc[UR16][R70.64], R5 ;  /* 0x0000000546001986 */ /* 0x0007e2000c101910 */
[----:B------:R-:W-:Y:S02]  /*6970*/  ISETP.LT.AND P5, PT, R99, UR15, !P0 ;  /* 0x0000000f63007c0c */ /* 0x000fe4000c7a1270 */
[----:B------:R-:W-:Y:S01]  /*6980*/  LEA.HI.X.SX32 R99, R100, R2, 0x2, P4 ;  /* 0x0000000264637211 */ /* 0x000fe200020f16ff */
[----:B------:R4:W-:Y:S01]  /*6990*/  @P2 STG.E desc[UR16][R72.64], R6 ;  /* 0x0000000648002986 */ /* 0x0009e2000c101910 */
[----:B------:R-:W-:Y:S01]  /*69a0*/  ISETP.LT.AND P4, PT, R101, UR15, !P0 ;  /* 0x0000000f65007c0c */ /* 0x000fe2000c781270 */
[----:B------:R-:W-:Y:S01]  /*69b0*/  VIADD R101, R0, 0x5 ;  /* 0x0000000500657836 */ /* 0x000fe20000000000 */
[----:B------:R-:W-:Y:S01]  /*69c0*/  ISETP.LT.AND P1, PT, R102, UR15, !P0 ;  /* 0x0000000f66007c0c */ /* 0x000fe2000c721270 */
[----:B------:R-:W-:-:S02]  /*69d0*/  VIADD R102, R0, 0x8 ;  /* 0x0000000800667836 */ /* 0x000fc40000000000 */
[C---:B--2---:R-:W-:Y:S01]  /*69e0*/  VIADD R4, R0.reuse, 0xb ;  /* 0x0000000b00047836 */ /* 0x044fe20000000000 */
[----:B------:R-:W-:Y:S01]  /*69f0*/  ISETP.LT.AND P3, PT, R101, UR15, !P0 ;  /* 0x0000000f65007c0c */ /* 0x000fe2000c761270 */
[----:B------:R-:W-:Y:S02]  /*6a00*/  VIADD R101, R0, 0x7 ;  /* 0x0000000700657836 */ /* 0x000fe40000000000 */
[----:B------:R2:W-:Y:S01]  /*6a10*/  @P5 STG.E desc[UR16][R74.64], R7 ;  /* 0x000000074a005986 */ /* 0x0005e2000c101910 */
[----:B------:R-:W-:Y:S01]  /*6a20*/  ISETP.LT.AND P5, PT, R102, UR15, !P0 ;  /* 0x0000000f66007c0c */ /* 0x000fe2000c7a1270 */
[C---:B---3--:R-:W-:Y:S01]  /*6a30*/  VIADD R5, R0.reuse, 0xa ;  /* 0x0000000a00057836 */ /* 0x048fe20000000000 */
[----:B------:R-:W-:Y:S01]  /*6a40*/  ISETP.LT.AND P2, PT, R101, UR15, !P0 ;  /* 0x0000000f65007c0c */ /* 0x000fe2000c741270 */
[----:B------:R-:W-:Y:S01]  /*6a50*/  VIADD R101, R0, 0x9 ;  /* 0x0000000900657836 */ /* 0x000fe20000000000 */
[----:B------:R3:W-:Y:S01]  /*6a60*/  @P4 STG.E desc[UR16][R76.64], R8 ;  /* 0x000000084c004986 */ /* 0x0007e2000c101910 */
[----:B------:R-:W-:-:S02]  /*6a70*/  VIADD R100, R100, UR6 ;  /* 0x0000000664647c36 */ /* 0x000fc40008000000 */
[C---:B----4-:R-:W-:Y:S01]  /*6a80*/  VIADD R6, R0.reuse, 0x13 ;  /* 0x0000001300067836 */ /* 0x050fe20000000000 */
[----:B------:R-:W-:Y:S01]  /*6a90*/  ISETP.LT.AND P4, PT, R101, UR15, !P0 ;  /* 0x0000000f65007c0c */ /* 0x000fe2000c781270 */
[----:B------:R4:W-:Y:S01]  /*6aa0*/  @P3 STG.E desc[UR16][R78.64], R9 ;  /* 0x000000094e003986 */ /* 0x0009e2000c101910 */
[----:B------:R-:W-:Y:S01]  /*6ab0*/  ISETP.LT.AND P3, PT, R5, UR15, !P0 ;  /* 0x0000000f05007c0c */ /* 0x000fe2000c761270 */
[----:B------:R-:W-:Y:S02]  /*6ac0*/  VIADD R5, R0, 0xc ;  /* 0x0000000c00057836 */ /* 0x000fe40000000000 */
[----:B------:R5:W-:Y:S01]  /*6ad0*/  @P1 STG.E desc[UR16][R80.64], R10 ;  /* 0x0000000a50001986 */ /* 0x000be2000c101910 */
[----:B------:R-:W-:Y:S01]  /*6ae0*/  ISETP.LT.AND P1, PT, R4, UR15, !P0 ;  /* 0x0000000f04007c0c */ /* 0x000fe2000c721270 */
[C---:B------:R-:W-:Y:S02]  /*6af0*/  VIADD R4, R0.reuse, 0xd ;  /* 0x0000000d00047836 */ /* 0x040fe40000000000 */
[----:B------:R1:W-:Y:S01]  /*6b00*/  @P2 STG.E desc[UR16][R82.64], R11 ;  /* 0x0000000b52002986 */ /* 0x0003e2000c101910 */
[----:B------:R-:W-:Y:S01]  /*6b10*/  ISETP.LT.AND P2, PT, R5, UR15, !P0 ;  /* 0x0000000f05007c0c */ /* 0x000fe2000c741270 */
[----:B------:R-:W-:-:S02]  /*6b20*/  VIADD R5, R0, 0xe ;  /* 0x0000000e00057836 */ /* 0x000fc40000000000 */
[----:B------:R1:W-:Y:S01]  /*6b30*/  @P5 STG.E desc[UR16][R84.64], R12 ;  /* 0x0000000c54005986 */ /* 0x0003e2000c101910 */
[----:B------:R-:W-:Y:S01]  /*6b40*/  ISETP.LT.AND P5, PT, R4, UR15, !P0 ;  /* 0x0000000f04007c0c */ /* 0x000fe2000c7a1270 */
[C---:B------:R-:W-:Y:S02]  /*6b50*/  VIADD R4, R0.reuse, 0xf ;  /* 0x0000000f00047836 */ /* 0x040fe40000000000 */
[----:B------:R1:W-:Y:S01]  /*6b60*/  @P4 STG.E desc[UR16][R86.64], R13 ;  /* 0x0000000d56004986 */ /* 0x0003e2000c101910 */
[----:B------:R-:W-:Y:S01]  /*6b70*/  ISETP.LT.AND P4, PT, R5, UR15, !P0 ;  /* 0x0000000f05007c0c */ /* 0x000fe2000c781270 */
[----:B------:R-:W-:Y:S02]  /*6b80*/  VIADD R5, R0, 0x10 ;  /* 0x0000001000057836 */ /* 0x000fe40000000000 */
[----:B------:R-:W-:Y:S01]  /*6b90*/  @P3 STG.E desc[UR16][R88.64], R14 ;  /* 0x0000000e58003986 */ /* 0x000fe2000c101910 */
[----:B------:R-:W-:Y:S01]  /*6ba0*/  ISETP.LT.AND P3, PT, R4, UR15, !P0 ;  /* 0x0000000f04007c0c */ /* 0x000fe2000c761270 */
[----:B------:R-:W-:-:S02]  /*6bb0*/  VIADD R4, R0, 0x11 ;  /* 0x0000001100047836 */ /* 0x000fc40000000000 */
[----:B------:R-:W-:Y:S01]  /*6bc0*/  @P1 STG.E desc[UR16][R90.64], R15 ;  /* 0x0000000f5a001986 */ /* 0x000fe2000c101910 */
[----:B------:R-:W-:Y:S01]  /*6bd0*/  ISETP.LT.AND P1, PT, R5, UR15, !P0 ;  /* 0x0000000f05007c0c */ /* 0x000fe2000c721270 */
[----:B--2---:R-:W-:Y:S02]  /*6be0*/  VIADD R7, R100, UR6 ;  /* 0x0000000664077c36 */ /* 0x004fe40008000000 */
[----:B------:R2:W-:Y:S01]  /*6bf0*/  @P2 STG.E desc[UR16][R92.64], R16 ;  /* 0x000000105c002986 */ /* 0x0005e2000c101910 */
[----:B------:R-:W-:Y:S01]  /*6c00*/  ISETP.LT.AND P2, PT, R4, UR15, !P0 ;  /* 0x0000000f04007c0c */ /* 0x000fe2000c741270 */
[C---:B------:R-:W-:Y:S02]  /*6c10*/  VIADD R4, R0.reuse, 0x12 ;  /* 0x0000001200047836 */ /* 0x040fe40000000000 */
[----:B------:R-:W-:Y:S01]  /*6c20*/  @P5 STG.E desc[UR16][R94.64], R17 ;  /* 0x000000115e005986 */ /* 0x000fe2000c101910 */
[----:B---3--:R-:W-:Y:S02]  /*6c30*/  VIADD R8, R0, 0x14 ;  /* 0x0000001400087836 */ /* 0x008fe40000000000 */
[----:B------:R-:W-:Y:S01]  /*6c40*/  ISETP.LT.AND P5, PT, R4, UR15, !P0 ;  /* 0x0000000f04007c0c */ /* 0x000fe2000c7a1270 */
[----:B------:R-:W-:Y:S01]  /*6c50*/  @P4 STG.E desc[UR16][R96.64], R18 ;  /* 0x0000001260004986 */ /* 0x000fe2000c101910 */
[----:B------:R-:W-:Y:S01]  /*6c60*/  LEA R4, P4, R100, R3, 0x2 ;  /* 0x0000000364047211 */ /* 0x000fe200078810ff */
[----:B----4-:R-:W-:-:S02]  /*6c70*/  VIADD R9, R7, UR6 ;  /* 0x0000000607097c36 */ /* 0x010fc40008000000 */
[----:B------:R-:W-:Y:S01]  /*6c80*/  @P3 STG.E desc[UR16][R98.64], R19 ;  /* 0x0000001362003986 */ /* 0x000fe2000c101910 */
[-C--:B------:R-:W-:Y:S01]  /*6c90*/  LEA.HI.X.SX32 R5, R100, R2.reuse, 0x2, P4 ;  /* 0x0000000264057211 */ /* 0x080fe200020f16ff */
[----:B-----5:R-:W-:Y:S01]  /*6ca0*/  VIADD R10, R0, 0x15 ;  /* 0x00000015000a7836 */ /* 0x020fe20000000000 */
[----:B------:R-:W-:Y:S01]  /*6cb0*/  ISETP.LT.AND P3, PT, R6, UR15, !P0 ;  /* 0x0000000f06007c0c */ /* 0x000fe2000c761270 */
[----:B-1----:R-:W-:Y:S01]  /*6cc0*/  VIADD R11, R9, UR6 ;  /* 0x00000006090b7c36 */ /* 0x002fe20008000000 */
[CC--:B------:R-:W-:Y:S01]  /*6cd0*/  LEA R6, P4, R7.reuse, R3.reuse, 0x2 ;  /* 0x0000000307067211 */ /* 0x0c0fe200078810ff */
[----:B------:R1:W-:Y:S01]  /*6ce0*/  @P1 STG.E desc[UR16][R4.64], R20 ;  /* 0x0000001404001986 */ /* 0x0003e2000c101910 */
[----:B------:R-:W-:Y:S01]  /*6cf0*/  ISETP.LT.AND P1, PT, R8, UR15, !P0 ;  /* 0x0000000f08007c0c */ /* 0x000fe2000c721270 */
[C---:B------:R-:W-:Y:S01]  /*6d00*/  VIADD R12, R0.reuse, 0x17 ;  /* 0x00000017000c7836 */ /* 0x040fe20000000000 */
[----:B------:R-:W-:Y:S01]  /*6d10*/  LEA.HI.X.SX32 R7, R7, R2, 0x2, P4 ;  /* 0x0000000207077211 */ /* 0x000fe200020f16ff */
[C---:B------:R-:W-:Y:S01]  /*6d20*/  VIADD R13, R0.reuse, 0x18 ;  /* 0x00000018000d7836 */ /* 0x040fe20000000000 */
[----:B------:R-:W-:Y:S01]  /*6d30*/  LEA R8, P4, R9, R3, 0x2 ;  /* 0x0000000309087211 */ /* 0x000fe200078810ff */
[----:B--2---:R-:W-:-:S02]  /*6d40*/  VIADD R16, R0, 0x3e ;  /* 0x0000003e00107836 */ /* 0x004fc40000000000 */
[----:B------:R2:W-:Y:S01]  /*6d50*/  @P2 STG.E desc[UR16][R6.64], R21 ;  /* 0x0000001506002986 */ /* 0x0005e2000c101910 */
[-C--:B------:R-:W-:Y:S02]  /*6d60*/  LEA.HI.X.SX32 R9, R9, R2.reuse, 0x2, P4 ;  /* 0x0000000209097211 */ /* 0x080fe400020f16ff */
[----:B------:R-:W-:Y:S01]  /*6d70*/  ISETP.LT.AND P2, PT, R10, UR15, !P0 ;  /* 0x0000000f0a007c0c */ /* 0x000fe2000c741270 */
[----:B-1----:R-:W-:Y:S01]  /*6d80*/  VIADD R4, R0, 0x16 ;  /* 0x0000001600047836 */ /* 0x002fe20000000000 */
[CC--:B------:R-:W-:Y:S01]  /*6d90*/  LEA R10, P4, R11.reuse, R3.reuse, 0x2 ;  /* 0x000000030b0a7211 */ /* 0x0c0fe200078810ff */
[C---:B------:R-:W-:Y:S01]  /*6da0*/  VIADD R5, R11.reuse, UR6 ;  /* 0x000000060b057c36 */ /* 0x040fe20008000000 */
[----:B------:R1:W-:Y:S02]  /*6db0*/  @P5 STG.E desc[UR16][R8.64], R22 ;  /* 0x0000001608005986 */ /* 0x0003e4000c101910 */
[-C--:B------:R-:W-:Y:S02]  /*6dc0*/  LEA.HI.X.SX32 R11, R11, R2.reuse, 0x2, P4 ;  /* 0x000000020b0b7211 */ /* 0x080fe400020f16ff */
[----:B------:R-:W-:Y:S01]  /*6dd0*/  ISETP.LT.AND P4, PT, R4, UR15, !P0 ;  /* 0x0000000f04007c0c */ /* 0x000fe2000c781270 */
[C---:B--2---:R-:W-:Y:S01]  /*6de0*/  VIADD R7, R5.reuse, UR6 ;  /* 0x0000000605077c36 */ /* 0x044fe20008000000 */
[----:B------:R-:W-:Y:S01]  /*6df0*/  LEA R4, P5, R5, R3, 0x2 ;  /* 0x0000000305047211 */ /* 0x000fe200078a10ff */
[----:B------:R2:W-:Y:S01]  /*6e00*/  @P3 STG.E desc[UR16][R10.64], R23 ;  /* 0x000000170a003986 */ /* 0x0005e2000c101910 */
[----:B------:R-:W-:Y:S01]  /*6e10*/  ISETP.LT.AND P3, PT, R12, UR15, !P0 ;  /* 0x0000000f0c007c0c */ /* 0x000fe2000c761270 */
[----:B------:R-:W-:Y:S01]  /*6e20*/  VIADD R12, R7, UR6 ;  /* 0x00000006070c7c36 */ /* 0x000fe20008000000 */
[----:B------:R-:W-:-:S02]  /*6e30*/  LEA.HI.X.SX32 R5, R5, R2, 0x2, P5 ;  /* 0x0000000205057211 */ /* 0x000fc400028f16ff */
[----:B------:R-:W-:-:S03]  /*6e40*/  LEA R6, P5, R7, R3, 0x2 ;  /* 0x0000000307067211 */ /* 0x000fc600078a10ff */
[----:B------:R3:W-:Y:S01]  /*6e50*/  @P1 STG.E desc[UR16][R4.64], R24 ;  /* 0x0000001804001986 */ /* 0x0007e2000c101910 */
[-C--:B------:R-:W-:Y:S02]  /*6e60*/  LEA.HI.X.SX32 R7, R7, R2.reuse, 0x2, P5 ;  /* 0x0000000207077211 */ /* 0x080fe400028f16ff */
[-C--:B-1----:R-:W-:Y:S01]  /*6e70*/  LEA R8, P5, R12, R3.reuse, 0x2 ;  /* 0x000000030c087211 */ /* 0x082fe200078a10ff */
[----:B--2---:R-:W-:Y:S01]  /*6e80*/  VIADD R10, R0, 0x19 ;  /* 0x00000019000a7836 */ /* 0x004fe20000000000 */
[----:B------:R-:W-:Y:S01]  /*6e90*/  ISETP.LT.AND P1, PT, R13, UR15, !P0 ;  /* 0x0000000f0d007c0c */ /* 0x000fe2000c721270 */
[C---:B------:R-:W-:Y:S01]  /*6ea0*/  VIADD R11, R12.reuse, UR6 ;  /* 0x000000060c0b7c36 */ /* 0x040fe20008000000 */
[-C--:B------:R-:W-:Y:S01]  /*6eb0*/  LEA.HI.X.SX32 R9, R12, R2.reuse, 0x2, P5 ;  /* 0x000000020c097211 */ /* 0x080fe200028f16ff */
[----:B------:R1:W-:Y:S01]  /*6ec0*/  @P2 STG.E desc[UR16][R6.64], R25 ;  /* 0x0000001906002986 */ /* 0x0003e2000c101910 */
[----:B------:R-:W-:Y:S01]  /*6ed0*/  ISETP.LT.AND P2, PT, R10, UR15, !P0 ;  /* 0x0000000f0a007c0c */ /* 0x000fe2000c741270 */
[C---:B------:R-:W-:Y:S01]  /*6ee0*/  VIADD R12, R0.reuse, 0x1a ;  /* 0x0000001a000c7836 */ /* 0x040fe20000000000 */
[C---:B------:R-:W-:Y:S01]  /*6ef0*/  LEA R10, P5, R11.reuse, R3, 0x2 ;  /* 0x000000030b0a7211 */ /* 0x040fe200078a10ff */
[C---:B---3--:R-:W-:Y:S01]  /*6f00*/  VIADD R5, R11.reuse, UR6 ;  /* 0x000000060b057c36 */ /* 0x048fe20008000000 */
[----:B------:R2:W-:Y:S01]  /*6f10*/  @P4 STG.E desc[UR16][R8.64], R26 ;  /* 0x0000001a08004986 */ /* 0x0005e2000c101910 */
[----:B------:R-:W-:Y:S01]  /*6f20*/  VIADD R13, R0, 0x1b ;  /* 0x0000001b000d7836 */ /* 0x000fe20000000000 */
[----:B------:R-:W-:-:S02]  /*6f30*/  LEA.HI.X.SX32 R11, R11, R2, 0x2, P5 ;  /* 0x000000020b0b7211 */ /* 0x000fc400028f16ff */
[----:B------:R-:W-:Y:S01]  /*6f40*/  ISETP.LT.AND P4, PT, R12, UR15, !P0 ;  /* 0x0000000f0c007c0c */ /* 0x000fe2000c781270 */
[C---:B------:R-:W-:Y:S01]  /*6f50*/  VIADD R12, R5.reuse, UR6 ;  /* 0x00000006050c7c36 */ /* 0x040fe20008000000 */
[-C--:B------:R-:W-:Y:S01]  /*6f60*/  LEA R4, P5, R5, R3.reuse, 0x2 ;  /* 0x0000000305047211 */ /* 0x080fe200078a10ff */
[----:B------:R3:W-:Y:S01]  /*6f70*/  @P3 STG.E desc[UR16][R10.64], R27 ;  /* 0x0000001b0a003986 */ /* 0x0007e2000c101910 */
[----:B------:R-:W-:Y:S01]  /*6f80*/  ISETP.LT.AND P3, PT, R13, UR15, !P0 ;  /* 0x0000000f0d007c0c */ /* 0x000fe2000c761270 */
[----:B------:R-:W-:Y:S01]  /*6f90*/  VIADD R13, R0, 0x1e ;  /* 0x0000001e000d7836 */ /* 0x000fe20000000000 */
[-C--:B------:R-:W-:Y:S02]  /*6fa0*/  LEA.HI.X.SX32 R5, R5, R2.reuse, 0x2, P5 ;  /* 0x0000000205057211 */ /* 0x080fe400028f16ff */
[-C--:B-1----:R-:W-:Y:S01]  /*6fb0*/  LEA R6, P5, R12, R3.reuse, 0x2 ;  /* 0x000000030c067211 */ /* 0x082fe200078a10ff */
[----:B--2---:R-:W-:Y:S02]  /*6fc0*/  VIADD R8, R0, 0x1c ;  /* 0x0000001c00087836 */ /* 0x004fe40000000000 */
[C---:B------:R-:W-:Y:S01]  /*6fd0*/  VIADD R9, R12.reuse, UR6 ;  /* 0x000000060c097c36 */ /* 0x040fe20008000000 */
[-C--:B------:R-:W-:Y:S01]  /*6fe0*/  LEA.HI.X.SX32 R7, R12, R2.reuse, 0x2, P5 ;  /* 0x000000020c077211 */ /* 0x080fe200028f16ff */
[----:B------:R1:W-:Y:S01]  /*6ff0*/  @P1 STG.E desc[UR16][R4.64], R28 ;  /* 0x0000001c04001986 */ /* 0x0003e2000c101910 */
[----:B------:R-:W-:Y:S01]  /*7000*/  ISETP.LT.AND P1, PT, R8, UR15, !P0 ;  /* 0x0000000f08007c0c */ /* 0x000fe2000c721270 */
[----:B------:R-:W-:Y:S01]  /*7010*/  VIADD R12, R0, 0x1d ;  /* 0x0000001d000c7836 */ /* 0x000fe20000000000 */
[C---:B------:R-:W-:Y:S01]  /*7020*/  LEA R8, P5, R9.reuse, R3, 0x2 ;  /* 0x0000000309087211 */ /* 0x040fe200078a10ff */
[C---:B---3--:R-:W-:Y:S01]  /*7030*/  VIADD R11, R9.reuse, UR6 ;  /* 0x00000006090b7c36 */ /* 0x048fe20008000000 */
[----:B------:R2:W-:Y:S02]  /*7040*/  @P2 STG.E desc[UR16][R6.64], R29 ;  /* 0x0000001d06002986 */ /* 0x0005e4000c101910 */
        /* <DEDUP_REMOVED lines=175> */
[----:B------:R-:W-:Y:S01]  /*7b40*/  VIADD R12, R0, 0x3b ;  /* 0x0000003b000c7836 */ /* 0x000fe20000000000 */
[----:B------:R-:W-:Y:S01]  /*7b50*/  ISETP.LT.AND P4, PT, R4, UR15, !P0 ;  /* 0x0000000f04007c0c */ /* 0x000fe2000c781270 */
[C---:B---3--:R-:W-:Y:S01]  /*7b60*/  VIADD R7, R5.reuse, UR6 ;  /* 0x0000000605077c36 */ /* 0x048fe20008000000 */
        /* <DEDUP_REMOVED lines=8> */
[CC--:B-1----:R-:W-:Y:S01]  /*7bf0*/  LEA R8, P5, R12.reuse, R3.reuse, 0x2 ;  /* 0x000000030c087211 */ /* 0x0c2fe200078a10ff */
[----:B--2---:R-:W-:Y:S01]  /*7c00*/  VIADD R11, R12, UR6 ;  /* 0x000000060c0b7c36 */ /* 0x004fe20008000000 */
[----:B------:R-:W-:Y:S01]  /*7c10*/  ISETP.LT.AND P1, PT, R13, UR15, !P0 ;  /* 0x0000000f0d007c0c */ /* 0x000fe2000c721270 */
[----:B------:R-:W-:Y:S01]  /*7c20*/  VIADD R10, R0, 0x3d ;  /* 0x0000003d000a7836 */ /* 0x000fe20000000000 */
[-C--:B------:R-:W-:Y:S01]  /*7c30*/  LEA.HI.X.SX32 R9, R12, R2.reuse, 0x2, P5 ;  /* 0x000000020c097211 */ /* 0x080fe200028f16ff */
[----:B------:R-:W-:Y:S01]  /*7c40*/  VIADD R13, R11, UR6 ;  /* 0x000000060b0d7c36 */ /* 0x000fe20008000000 */
[----:B------:R1:W-:Y:S02]  /*7c50*/  @P2 STG.E desc[UR16][R6.64], R61 ;  /* 0x0000003d06002986 */ /* 0x0003e4000c101910 */
[----:B------:R-:W-:Y:S01]  /*7c60*/  ISETP.LT.AND P2, PT, R10, UR15, !P0 ;  /* 0x0000000f0a007c0c */ /* 0x000fe2000c741270 */
[----:B------:R-:W-:Y:S01]  /*7c70*/  VIADD R14, R13, UR6 ;  /* 0x000000060d0e7c36 */ /* 0x000fe20008000000 */
[-C--:B------:R-:W-:Y:S01]  /*7c80*/  LEA R10, P5, R11, R3.reuse, 0x2 ;  /* 0x000000030b0a7211 */ /* 0x080fe200078a10ff */
[----:B------:R2:W-:Y:S01]  /*7c90*/  @P4 STG.E desc[UR16][R8.64], R62 ;  /* 0x0000003e08004986 */ /* 0x0005e2000c101910 */
[----:B---3--:R-:W-:Y:S01]  /*7ca0*/  LEA R4, P4, R13, R3, 0x2 ;  /* 0x000000030d047211 */ /* 0x008fe200078810ff */
[----:B------:R-:W-:Y:S01]  /*7cb0*/  VIADD R15, R14, UR6 ;  /* 0x000000060e0f7c36 */ /* 0x000fe20008000000 */
[----:B------:R-:W-:-:S02]  /*7cc0*/  LEA.HI.X.SX32 R11, R11, R2, 0x2, P5 ;  /* 0x000000020b0b7211 */ /* 0x000fc400028f16ff */
[-C--:B------:R-:W-:Y:S01]  /*7cd0*/  LEA R12, P5, R14, R3.reuse, 0x2 ;  /* 0x000000030e0c7211 */ /* 0x080fe200078a10ff */
[----:B-1----:R-:W-:Y:S01]  /*7ce0*/  VIADD R7, R0, 0x3f ;  /* 0x0000003f00077836 */ /* 0x002fe20000000000 */
[-C--:B------:R-:W-:Y:S01]  /*7cf0*/  LEA.HI.X.SX32 R5, R13, R2.reuse, 0x2, P4 ;  /* 0x000000020d057211 */ /* 0x080fe200020f16ff */
[C---:B------:R-:W-:Y:S01]  /*7d00*/  VIADD R0, R15.reuse, UR6 ;  /* 0x000000060f007c36 */ /* 0x040fe20008000000 */
[----:B------:R-:W-:Y:S01]  /*7d10*/  LEA.HI.X.SX32 R13, R14, R2, 0x2, P5 ;  /* 0x000000020e0d7211 */ /* 0x000fe200028f16ff */
[----:B------:R1:W-:Y:S01]  /*7d20*/  @P3 STG.E desc[UR16][R10.64], R63 ;  /* 0x0000003f0a003986 */ /* 0x0003e2000c101910 */
[----:B------:R-:W-:Y:S02]  /*7d30*/  LEA R6, P5, R15, R3, 0x2 ;  /* 0x000000030f067211 */ /* 0x000fe400078a10ff */
[----:B------:R-:W-:Y:S01]  /*7d40*/  ISETP.LT.AND P4, PT, R16, UR15, !P0 ;  /* 0x0000000f10007c0c */ /* 0x000fe2000c781270 */
[----:B------:R1:W-:Y:S01]  /*7d50*/  @P1 STG.E desc[UR16][R4.64], R64 ;  /* 0x0000004004001986 */ /* 0x0003e2000c101910 */
[----:B------:R-:W-:-:S02]  /*7d60*/  ISETP.LT.AND P0, PT, R7, UR15, !P0 ;  /* 0x0000000f07007c0c */ /* 0x000fc4000c701270 */
[----:B------:R-:W-:Y:S01]  /*7d70*/  LEA.HI.X.SX32 R7, R15, R2, 0x2, P5 ;  /* 0x000000020f077211 */ /* 0x000fe200028f16ff */
[----:B------:R1:W-:Y:S01]  /*7d80*/  @P2 STG.E desc[UR16][R12.64], R65 ;  /* 0x000000410c002986 */ /* 0x0003e2000c101910 */
[----:B--2---:R-:W-:-:S04]  /*7d90*/  LEA R8, P5, R0, R3, 0x2 ;  /* 0x0000000300087211 */ /* 0x004fc800078a10ff */
[----:B------:R-:W-:-:S03]  /*7da0*/  LEA.HI.X.SX32 R9, R0, R2, 0x2, P5 ;  /* 0x0000000200097211 */ /* 0x000fc600028f16ff */
[----:B------:R1:W-:Y:S04]  /*7db0*/  @P4 STG.E desc[UR16][R6.64], R66 ;  /* 0x0000004206004986 */ /* 0x0003e8000c101910 */
[----:B------:R1:W-:Y:S01]  /*7dc0*/  @P0 STG.E desc[UR16][R8.64], R67 ;  /* 0x0000004308000986 */ /* 0x0003e2000c101910 */
[----:B------:R-:W-:Y:S06]  /*7dd0*/  BAR.SYNC.DEFER_BLOCKING 0x0 ;  /* 0x0000000000007b1d */ /* 0x000fec0000010000 */
[----:B------:R-:W-:Y:S05]  /*7de0*/  @P6 BRA `(.L_x_14) ;  /* 0x0000000000a06947 */ /* 0x000fea0003800000 */
[----:B------:R-:W2:Y:S01]  /*7df0*/  S2UR UR5, SR_CgaCtaId ;  /* 0x00000000000579c3 */ /* 0x000ea20000008800 */
[----:B------:R-:W-:Y:S01]  /*7e00*/  NOP ;  /* 0x0000000000007918 */ /* 0x000fe20000000000 */
[----:B------:R-:W-:Y:S01]  /*7e10*/  UMOV UR4, 0x50 ;  /* 0x0000005000047882 */ /* 0x000fe20000000000 */
[----:B------:R-:W-:Y:S02]  /*7e20*/  IMAD.U32 R0, RZ, RZ, UR18 ;  /* 0x00000012ff007e24 */ /* 0x000fe4000f8e00ff */
[----:B------:R-:W-:Y:S02]  /*7e30*/  IMAD.MOV.U32 R3, RZ, RZ, 0xf ;  /* 0x0000000fff037424 */ /* 0x000fe400078e00ff */
[----:B-1----:R-:W-:Y:S01]  /*7e40*/  IMAD.MOV.U32 R7, RZ, RZ, 0x1 ;  /* 0x00000001ff077424 */ /* 0x002fe200078e00ff */
[----:B------:R-:W-:-:S04]  /*7e50*/  LOP3.LUT R0, R0, 0xffff, RZ, 0xc0, !PT ;  /* 0x0000ffff00007812 */ /* 0x000fc800078ec0ff */
[----:B------:R-:W-:-:S05]  /*7e60*/  SHF.R.U32.HI R0, RZ, 0x5, R0 ;  /* 0x00000005ff007819 */ /* 0x000fca0000011600 */
[----:B------:R-:W-:Y:S01]  /*7e70*/  VIADD R2, R0, 0x10 ;  /* 0x0000001000027836 */ /* 0x000fe20000000000 */
[----:B------:R-:W-:Y:S01]  /*7e80*/  SHF.L.U32 R0, R3, R0, RZ ;  /* 0x0000000003007219 */ /* 0x000fe200000006ff */
[----:B--2---:R-:W-:-:S03]  /*7e90*/  ULEA UR6, UR5, UR4, 0x18 ;  /* 0x0000000405067291 */ /* 0x004fc6000f8ec0ff */
[----:B------:R-:W-:-:S04]  /*7ea0*/  SHF.L.U32 R3, R7, R2, RZ ;  /* 0x0000000207037219 */ /* 0x000fc800000006ff */
[----:B------:R-:W-:Y:S02]  /*7eb0*/  LOP3.LUT R0, R3, R0, RZ, 0xfc, !PT ;  /* 0x0000000003007212 */ /* 0x000fe400078efcff */
[----:B------:R-:W1:Y:S02]  /*7ec0*/  LDS R5, [UR6] ;  /* 0x00000006ff057984 */ /* 0x000e640008000800 */
[C---:B------:R-:W-:Y:S02]  /*7ed0*/  LOP3.LUT R2, R0.reuse, 0xffff, RZ, 0xc0, !PT ;  /* 0x0000ffff00027812 */ /* 0x040fe400078ec0ff */
[----:B-1----:R-:W-:-:S04]  /*7ee0*/  LOP3.LUT R3, R0, 0xffff, R5, 0x80, !PT ;  /* 0x0000ffff00037812 */ /* 0x002fc800078e8005 */
[----:B------:R-:W-:-:S13]  /*7ef0*/  ISETP.NE.AND P0, PT, R3, R2, PT ;  /* 0x000000020300720c */ /* 0x000fda0003f05270 */
[----:B------:R-:W-:Y:S05]  /*7f00*/  @P0 BRA `(.L_x_15) ;  /* 0x0000000000500947 */ /* 0x000fea0003800000 */
[----:B------:R-:W-:Y:S02]  /*7f10*/  SHF.R.U32.HI R5, RZ, 0x10, R5 ;  /* 0x00000010ff057819 */ /* 0x000fe40000011605 */
[----:B------:R-:W-:-:S04]  /*7f20*/  SHF.R.U32.HI R2, RZ, 0x10, R0 ;  /* 0x00000010ff027819 */ /* 0x000fc80000011600 */
[----:B------:R-:W-:-:S04]  /*7f30*/  LOP3.LUT R5, R5, R2, RZ, 0xc0, !PT ;  /* 0x0000000205057212 */ /* 0x000fc800078ec0ff */
[----:B------:R-:W-:-:S13]  /*7f40*/  ISETP.NE.AND P0, PT, R5, R2, PT ;  /* 0x000000020500720c */ /* 0x000fda0003f05270 */
[----:B------:R-:W-:Y:S05]  /*7f50*/  @P0 BRA `(.L_x_16) ;  /* 0x0000000000300947 */ /* 0x000fea0003800000 */
[----:B------:R-:W-:Y:S01]  /*7f60*/  R2UR UR4, R0 ;  /* 0x00000000000472ca */ /* 0x000fe200000e0000 */
[----:B------:R-:W-:Y:S01]  /*7f70*/  VOTEU.ANY UR5, UPT, PT ;  /* 0x0000000000057886 */ /* 0x000fe200038e0100 */
[----:B------:R-:W1:Y:S01]  /*7f80*/  S2R R0, SR_LANEID ;  /* 0x0000000000007919 */ /* 0x000e620000000000 */
[----:B------:R-:W-:-:S10]  /*7f90*/  UFLO.U32 UR5, UR5 ;  /* 0x00000005000572bd */ /* 0x000fd400080e0000 */
[----:B------:R-:W-:-:S06]  /*7fa0*/  ULOP3.LUT UR4, URZ, UR4, URZ, 0x33, !UPT ;  /* 0x00000004ff047292 */ /* 0x000fcc000f8e33ff */
[----:B------:R-:W-:-:S04]  /*7fb0*/  IMAD.U32 R2, RZ, RZ, UR4 ;  /* 0x00000004ff027e24 */ /* 0x000fc8000f8e00ff */
[----:B------:R-:W2:Y:S02]  /*7fc0*/  REDUX UR7, R2 ;  /* 0x00000000020773c4 */ /* 0x000ea40000000000 */
[----:B------:R3:W-:Y:S01]  /*7fd0*/  UTCATOMSWS.AND URZ, UR4 ;  /* 0x0000000400ff79e3 */ /* 0x0007e20008000000 */
[----:B-1----:R-:W-:Y:S01]  /*7fe0*/  ISETP.EQ.U32.AND P0, PT, R0, UR5, PT ;  /* 0x0000000500007c0c */ /* 0x002fe2000bf02070 */
[----:B--2---:R-:W-:-:S12]  /*7ff0*/  IMAD.U32 R0, RZ, RZ, UR7 ;  /* 0x00000007ff007e24 */ /* 0x004fd8000f8e00ff */
[----:B------:R3:W-:Y:S01]  /*8000*/  @P0 ATOMS.AND RZ, [UR6], R0 ;  /* 0x00000000ffff098c */ /* 0x0007e2000a800006 */
[----:B------:R-:W-:Y:S05]  /*8010*/  BRA `(.L_x_14) ;  /* 0x0000000000147947 */ /* 0x000fea0003800000 */
.L_x_16:
[----:B------:R-:W-:-:S07]  /*8020*/  MOV R2, 0x8040 ;  /* 0x0000804000027802 */ /* 0x000fce0000000f00 */
[----:B------:R-:W-:Y:S05]  /*8030*/  CALL.REL.NOINC `($__internal_0_$__cuda_sm10x_tcgen05_guardrail_trap_col_being_dealloced_not_returned_by_alloc) ;  /* 0x00000000002c7944 */ /* 0x000fea0003c00000 */
[----:B------:R-:W-:Y:S05]  /*8040*/  BRA `(.L_x_14) ;  /* 0x0000000000087947 */ /* 0x000fea0003800000 */
.L_x_15:
[----:B------:R-:W-:-:S07]  /*8050*/  MOV R2, 0x8070 ;  /* 0x0000807000027802 */ /* 0x000fce0000000f00 */
[----:B------:R-:W-:Y:S05]  /*8060*/  CALL.REL.NOINC `($__internal_2_$__cuda_sm10x_tcgen05_guardrail_trap_unallocated_columns_being_dealloced) ;  /* 0x0000000000387944 */ /* 0x000fea0003c00000 */
.L_x_14:
[----:B------:R-:W-:Y:S01]  /*8070*/  NOP ;  /* 0x0000000000007918 */ /* 0x000fe20000000000 */
[----:B---3--:R-:W-:Y:S05]  /*8080*/  EXIT ;  /* 0x000000000000794d */ /* 0x008fea0003800000 */
.L_x_9:
[----:B------:R-:W1:Y:S02]  /*8090*/  SYNCS.PHASECHK.TRANS64.TRYWAIT P0, [UR10], R4 ;  /* 0x00000004ff0075a7 */ /* 0x000e64000800110a */
[----:B-1----:R-:W-:Y:S05]  /*80a0*/  @!P0 BRA `(.L_x_9) ;  /* 0xfffffffc00f88947 */ /* 0x002fea000383ffff */
[----:B------:R-:W-:Y:S05]  /*80b0*/  BRA `(.L_x_17) ;  /* 0xffffffcc00007947 */ /* 0x000fea000383ffff */
.L_x_13:
[----:B------:R-:W1:Y:S02]  /*80c0*/  SYNCS.PHASECHK.TRANS64.TRYWAIT P3, [UR10], R8 ;  /* 0x00000008ff0075a7 */ /* 0x000e64000806110a */
[----:B-1----:R-:W-:Y:S05]  /*80d0*/  @!P3 BRA `(.L_x_13) ;  /* 0xfffffffc00f8b947 */ /* 0x002fea000383ffff */
[----:B------:R-:W-:Y:S05]  /*80e0*/  BRA `(.L_x_12) ;  /* 0xffffffe4003c7947 */ /* 0x000fea000383ffff */
        .weak           $__internal_0_$__cuda_sm10x_tcgen05_guardrail_trap_col_being_dealloced_not_returned_by_alloc
        .type           $__internal_0_$__cuda_sm10x_tcgen05_guardrail_trap_col_being_dealloced_not_returned_by_alloc,@function
        .size           $__internal_0_$__cuda_sm10x_tcgen05_guardrail_trap_col_being_dealloced_not_returned_by_alloc,($__internal_1_$__cuda_sm10x_tcgen05_guardrail_trap_phase_invalid_during_alloc - $__internal_0_$__cuda_sm10x_tcgen05_guardrail_trap_col_being_dealloced_not_returned_by_alloc)
$__internal_0_$__cuda_sm10x_tcgen05_guardrail_trap_col_being_dealloced_not_returned_by_alloc:
[----:B------:R-:W-:Y:S05]  /*80f0*/  BPT.TRAP 0x1 ;  /* 0x000000040000795c */ /* 0x000fea0000300000 */
[----:B------:R-:W-:-:S04]  /*8100*/  IMAD.MOV.U32 R3, RZ, RZ, 0x0 ;  /* 0x00000000ff037424 */ /* 0x000fc800078e00ff */
[----:B------:R-:W-:Y:S05]  /*8110*/  RET.REL.NODEC R2 `(matmul_kernel) ;  /* 0xffffff7c02b87950 */ /* 0x000fea0003c3ffff */
        .weak           $__internal_1_$__cuda_sm10x_tcgen05_guardrail_trap_phase_invalid_during_alloc
        .type           $__internal_1_$__cuda_sm10x_tcgen05_guardrail_trap_phase_invalid_during_alloc,@function
        .size           $__internal_1_$__cuda_sm10x_tcgen05_guardrail_trap_phase_invalid_during_alloc,($__internal_2_$__cuda_sm10x_tcgen05_guardrail_trap_unallocated_columns_being_dealloced - $__internal_1_$__cuda_sm10x_tcgen05_guardrail_trap_phase_invalid_during_alloc)
$__internal_1_$__cuda_sm10x_tcgen05_guardrail_trap_phase_invalid_during_alloc:
[----:B------:R-:W-:Y:S05]  /*8120*/  BPT.TRAP 0x1 ;  /* 0x000000040000795c */ /* 0x000fea0000300000 */
[----:B------:R-:W-:-:S04]  /*8130*/  IMAD.MOV.U32 R3, RZ, RZ, 0x0 ;  /* 0x00000000ff037424 */ /* 0x000fc800078e00ff */
[----:B------:R-:W-:Y:S05]  /*8140*/  RET.REL.NODEC R2 `(matmul_kernel) ;  /* 0xffffff7c02ac7950 */ /* 0x000fea0003c3ffff */
        .weak           $__internal_2_$__cuda_sm10x_tcgen05_guardrail_trap_unallocated_columns_being_dealloced
        .type           $__internal_2_$__cuda_sm10x_tcgen05_guardrail_trap_unallocated_columns_being_dealloced,@function
        .size           $__internal_2_$__cuda_sm10x_tcgen05_guardrail_trap_unallocated_columns_being_dealloced,(.L_x_21 - $__internal_2_$__cuda_sm10x_tcgen05_guardrail_trap_unallocated_columns_being_dealloced)
$__internal_2_$__cuda_sm10x_tcgen05_guardrail_trap_unallocated_columns_being_dealloced:
[----:B------:R-:W-:Y:S05]  /*8150*/  BPT.TRAP 0x1 ;  /* 0x000000040000795c */ /* 0x000fea0000300000 */
[----:B------:R-:W-:-:S04]  /*8160*/  IMAD.MOV.U32 R3, RZ, RZ, 0x0 ;  /* 0x00000000ff037424 */ /* 0x000fc800078e00ff */
[----:B------:R-:W-:Y:S05]  /*8170*/  RET.REL.NODEC R2 `(matmul_kernel) ;  /* 0xffffff7c02a07950 */ /* 0x000fea0003c3ffff */
.L_x_18:
[----:B------:R-:W-:-:S00]  /*8180*/  BRA `(.L_x_18) ;  /* 0xfffffffc00fc7947 */ /* 0x000fc0000383ffff */
[----:B------:R-:W-:-:S00]  /*8190*/  NOP ;  /* 0x0000000000007918 */ /* 0x000fc00000000000 */
        /* <DEDUP_REMOVED lines=14> */
.L_x_21:


//--------------------- .nv.shared.matmul_kernel  --------------------------
	.section	.nv.shared.matmul_kernel,"aw",@nobits
	.sectionflags	@""
	.align	16
	.zero		1024


//--------------------- .nv.shared.reserved.0     --------------------------
	.section	.nv.shared.reserved.0,"aw",@nobits
	.align	8
	.weak		__nv_reservedSMEM_offset_0_alias
	.size		__nv_reservedSMEM_offset_0_alias, 0, 64
	.other		__nv_reservedSMEM_offset_0_alias,@"STO_CUDA_RESERVED_SHARED STV_DEFAULT"
__nv_reservedSMEM_offset_0_alias:
	.zero		0
.nv.shared.reserved.0:
	.zero		64
	.weak		__nv_reservedSMEM_allocation_phase
	.type		__nv_reservedSMEM_allocation_phase,@object
	.size		__nv_reservedSMEM_allocation_phase,(.L_0 - __nv_reservedSMEM_allocation_phase)
__nv_reservedSMEM_allocation_phase:
	.zero		1
.L_0:
	.zero		7
	.weak		__nv_reservedSMEM_devtool_atexit_pc
	.type		__nv_reservedSMEM_devtool_atexit_pc,@object
	.size		__nv_reservedSMEM_devtool_atexit_pc,(__nv_reservedSMEM_allocation_mask - __nv_reservedSMEM_devtool_atexit_pc)
__nv_reservedSMEM_devtool_atexit_pc:
	.zero		8
	.weak		__nv_reservedSMEM_allocation_mask
	.type		__nv_reservedSMEM_allocation_mask,@object
	.size		__nv_reservedSMEM_allocation_mask,(.L_2 - __nv_reservedSMEM_allocation_mask)
__nv_reservedSMEM_allocation_mask:
	.zero		4
.L_2:


//--------------------- .nv.constant0.matmul_kernel --------------------------
	.section	.nv.constant0.matmul_kernel,"a",@progbits
	.sectionflags	@""
	.align	4
.nv.constant0.matmul_kernel:
	.zero		976


//--------------------- SYMBOLS --------------------------

	.type		.nv.reservedSmem.offset0,@object
	.size		.nv.reservedSmem.offset0,0x4
	.type		.nv.reservedSmem.cap,@object
	.size		.nv.reservedSmem.cap,0x4
